//
// Generated by NVIDIA NVVM Compiler
//
// Compiler Build ID: CL-36424714
// Cuda compilation tools, release 13.0, V13.0.88
// Based on NVVM 20.0.0
//

.version 9.0
.target sm_100
.address_size 64

	// .globl	_Z16initializeArraysiPiPfS_
// _ZZ9bfsKerneliPiS_iS_S_S_S_E11local_queue has been demoted
// _ZZ9bfsKerneliPiS_iS_S_S_S_E16local_queue_size has been demoted
// _ZZ9bfsKerneliPiS_iS_S_S_S_S_S_E11local_queue has been demoted
// _ZZ9bfsKerneliPiS_iS_S_S_S_S_S_E16local_queue_size has been demoted
// _ZZ16dependencyKerneliPiS_PfS_S_S0_E12shared_delta has been demoted

.visible .entry _Z16initializeArraysiPiPfS_(
	.param .u32 _Z16initializeArraysiPiPfS__param_0,
	.param .u64 .ptr .align 1 _Z16initializeArraysiPiPfS__param_1,
	.param .u64 .ptr .align 1 _Z16initializeArraysiPiPfS__param_2,
	.param .u64 .ptr .align 1 _Z16initializeArraysiPiPfS__param_3
)
{
	.reg .pred 	%p<2>;
	.reg .b32 	%r<8>;
	.reg .b64 	%rd<11>;

	ld.param.u32 	%r2, [_Z16initializeArraysiPiPfS__param_0];
	ld.param.u64 	%rd1, [_Z16initializeArraysiPiPfS__param_1];
	ld.param.u64 	%rd2, [_Z16initializeArraysiPiPfS__param_2];
	ld.param.u64 	%rd3, [_Z16initializeArraysiPiPfS__param_3];
	mov.u32 	%r3, %tid.x;
	mov.u32 	%r4, %ctaid.x;
	mov.u32 	%r5, %ntid.x;
	mad.lo.s32 	%r1, %r4, %r5, %r3;
	setp.ge.s32 	%p1, %r1, %r2;
	@%p1 bra 	$L__BB0_2;
	cvta.to.global.u64 	%rd4, %rd1;
	cvta.to.global.u64 	%rd5, %rd2;
	cvta.to.global.u64 	%rd6, %rd3;
	mul.wide.s32 	%rd7, %r1, 4;
	add.s64 	%rd8, %rd4, %rd7;
	mov.b32 	%r6, 0;
	st.global.u32 	[%rd8], %r6;
	add.s64 	%rd9, %rd5, %rd7;
	st.global.u32 	[%rd9], %r6;
	add.s64 	%rd10, %rd6, %rd7;
	mov.b32 	%r7, 1000000000;
	st.global.u32 	[%rd10], %r7;
$L__BB0_2:
	ret;

}
	// .globl	_Z9bfsKerneliPiS_iS_S_S_S_
.visible .entry _Z9bfsKerneliPiS_iS_S_S_S_(
	.param .u32 _Z9bfsKerneliPiS_iS_S_S_S__param_0,
	.param .u64 .ptr .align 1 _Z9bfsKerneliPiS_iS_S_S_S__param_1,
	.param .u64 .ptr .align 1 _Z9bfsKerneliPiS_iS_S_S_S__param_2,
	.param .u32 _Z9bfsKerneliPiS_iS_S_S_S__param_3,
	.param .u64 .ptr .align 1 _Z9bfsKerneliPiS_iS_S_S_S__param_4,
	.param .u64 .ptr .align 1 _Z9bfsKerneliPiS_iS_S_S_S__param_5,
	.param .u64 .ptr .align 1 _Z9bfsKerneliPiS_iS_S_S_S__param_6,
	.param .u64 .ptr .align 1 _Z9bfsKerneliPiS_iS_S_S_S__param_7
)
{
	.reg .pred 	%p<19>;
	.reg .b32 	%r<65>;
	.reg .b64 	%rd<35>;
	// demoted variable
	.shared .align 4 .b8 _ZZ9bfsKerneliPiS_iS_S_S_S_E11local_queue[4096];
	// demoted variable
	.shared .align 4 .u32 _ZZ9bfsKerneliPiS_iS_S_S_S_E16local_queue_size;
	ld.param.u64 	%rd12, [_Z9bfsKerneliPiS_iS_S_S_S__param_1];
	ld.param.u64 	%rd13, [_Z9bfsKerneliPiS_iS_S_S_S__param_2];
	ld.param.u32 	%r21, [_Z9bfsKerneliPiS_iS_S_S_S__param_3];
	ld.param.u64 	%rd14, [_Z9bfsKerneliPiS_iS_S_S_S__param_4];
	ld.param.u64 	%rd15, [_Z9bfsKerneliPiS_iS_S_S_S__param_5];
	ld.param.u64 	%rd16, [_Z9bfsKerneliPiS_iS_S_S_S__param_6];
	ld.param.u64 	%rd17, [_Z9bfsKerneliPiS_iS_S_S_S__param_7];
	cvta.to.global.u64 	%rd1, %rd16;
	cvta.to.global.u64 	%rd2, %rd17;
	cvta.to.global.u64 	%rd3, %rd14;
	cvta.to.global.u64 	%rd4, %rd15;
	mov.u32 	%r1, %tid.x;
	setp.ne.s32 	%p1, %r1, 0;
	@%p1 bra 	$L__BB1_2;
	mov.b32 	%r22, 0;
	st.shared.u32 	[_ZZ9bfsKerneliPiS_iS_S_S_S_E16local_queue_size], %r22;
$L__BB1_2:
	bar.sync 	0;
	mov.u32 	%r23, %ctaid.x;
	mov.u32 	%r2, %ntid.x;
	mad.lo.s32 	%r24, %r23, %r2, %r1;
	setp.ne.s32 	%p2, %r24, %r21;
	@%p2 bra 	$L__BB1_4;
	mul.wide.s32 	%rd18, %r21, 4;
	add.s64 	%rd19, %rd4, %rd18;
	mov.b32 	%r25, 0;
	st.global.u32 	[%rd19], %r25;
	add.s64 	%rd20, %rd3, %rd18;
	mov.b32 	%r26, 1;
	st.global.u32 	[%rd20], %r26;
	atom.global.add.u32 	%r27, [%rd2], 1;
	mul.wide.s32 	%rd21, %r27, 4;
	add.s64 	%rd22, %rd1, %rd21;
	st.global.u32 	[%rd22], %r21;
$L__BB1_4:
	bar.sync 	0;
	ld.global.u32 	%r28, [%rd2];
	setp.lt.s32 	%p3, %r28, 1;
	@%p3 bra 	$L__BB1_30;
	cvta.to.global.u64 	%rd5, %rd12;
	cvta.to.global.u64 	%rd6, %rd13;
$L__BB1_6:
	setp.ne.s32 	%p4, %r1, 0;
	@%p4 bra 	$L__BB1_8;
	mov.b32 	%r29, 0;
	st.shared.u32 	[_ZZ9bfsKerneliPiS_iS_S_S_S_E16local_queue_size], %r29;
$L__BB1_8:
	bar.sync 	0;
	ld.global.u32 	%r62, [%rd2];
	setp.ge.s32 	%p5, %r1, %r62;
	@%p5 bra 	$L__BB1_19;
	mov.u32 	%r60, %r1;
$L__BB1_10:
	mul.wide.s32 	%rd23, %r60, 4;
	add.s64 	%rd24, %rd1, %rd23;
	ld.global.u32 	%r6, [%rd24];
	mul.wide.s32 	%rd25, %r6, 4;
	add.s64 	%rd7, %rd5, %rd25;
	ld.global.u32 	%r61, [%rd7];
	ld.global.u32 	%r30, [%rd7+4];
	setp.ge.s32 	%p6, %r61, %r30;
	@%p6 bra 	$L__BB1_18;
	add.s64 	%rd8, %rd4, %rd25;
	add.s64 	%rd9, %rd3, %rd25;
$L__BB1_12:
	mul.wide.s32 	%rd27, %r61, 4;
	add.s64 	%rd28, %rd6, %rd27;
	ld.global.u32 	%r9, [%rd28];
	mul.wide.s32 	%rd29, %r9, 4;
	add.s64 	%rd10, %rd4, %rd29;
	ld.global.u32 	%r31, [%rd8];
	add.s32 	%r32, %r31, 1;
	atom.relaxed.global.cas.b32 	%r33, [%rd10], 1000000000, %r32;
	setp.ne.s32 	%p7, %r33, 1000000000;
	@%p7 bra 	$L__BB1_14;
	atom.shared.add.u32 	%r34, [_ZZ9bfsKerneliPiS_iS_S_S_S_E16local_queue_size], 1;
	shl.b32 	%r35, %r34, 2;
	mov.u32 	%r36, _ZZ9bfsKerneliPiS_iS_S_S_S_E11local_queue;
	add.s32 	%r37, %r36, %r35;
	st.shared.u32 	[%r37], %r9;
$L__BB1_14:
	ld.global.u32 	%r38, [%rd10];
	ld.global.u32 	%r39, [%rd8];
	add.s32 	%r40, %r39, 1;
	setp.ne.s32 	%p8, %r38, %r40;
	@%p8 bra 	$L__BB1_16;
	add.s64 	%rd31, %rd3, %rd29;
	ld.global.u32 	%r41, [%rd9];
	atom.global.add.u32 	%r42, [%rd31], %r41;
$L__BB1_16:
	add.s32 	%r61, %r61, 1;
	ld.global.u32 	%r43, [%rd7+4];
	setp.lt.s32 	%p9, %r61, %r43;
	@%p9 bra 	$L__BB1_12;
	ld.global.u32 	%r62, [%rd2];
$L__BB1_18:
	add.s32 	%r60, %r60, %r2;
	setp.lt.s32 	%p10, %r60, %r62;
	@%p10 bra 	$L__BB1_10;
$L__BB1_19:
	setp.ne.s32 	%p11, %r1, 0;
	bar.sync 	0;
	@%p11 bra 	$L__BB1_29;
	ld.shared.u32 	%r14, [_ZZ9bfsKerneliPiS_iS_S_S_S_E16local_queue_size];
	setp.lt.s32 	%p12, %r14, 1;
	@%p12 bra 	$L__BB1_28;
	and.b32  	%r15, %r14, 3;
	setp.lt.u32 	%p13, %r14, 4;
	mov.b32 	%r64, 0;
	@%p13 bra 	$L__BB1_24;
	and.b32  	%r64, %r14, 2147483644;
	mov.b32 	%r63, 0;
$L__BB1_23:
	shl.b32 	%r46, %r63, 2;
	mov.u32 	%r47, _ZZ9bfsKerneliPiS_iS_S_S_S_E11local_queue;
	add.s32 	%r48, %r47, %r46;
	ld.shared.u32 	%r49, [%r48];
	mul.wide.u32 	%rd32, %r63, 4;
	add.s64 	%rd33, %rd1, %rd32;
	st.global.u32 	[%rd33], %r49;
	ld.shared.u32 	%r50, [%r48+4];
	st.global.u32 	[%rd33+4], %r50;
	ld.shared.u32 	%r51, [%r48+8];
	st.global.u32 	[%rd33+8], %r51;
	ld.shared.u32 	%r52, [%r48+12];
	st.global.u32 	[%rd33+12], %r52;
	add.s32 	%r63, %r63, 4;
	setp.ne.s32 	%p14, %r63, %r64;
	@%p14 bra 	$L__BB1_23;
$L__BB1_24:
	setp.eq.s32 	%p15, %r15, 0;
	@%p15 bra 	$L__BB1_28;
	shl.b32 	%r53, %r64, 2;
	mov.u32 	%r54, _ZZ9bfsKerneliPiS_iS_S_S_S_E11local_queue;
	add.s32 	%r20, %r54, %r53;
	ld.shared.u32 	%r55, [%r20];
	mul.wide.u32 	%rd34, %r64, 4;
	add.s64 	%rd11, %rd1, %rd34;
	st.global.u32 	[%rd11], %r55;
	setp.eq.s32 	%p16, %r15, 1;
	@%p16 bra 	$L__BB1_28;
	ld.shared.u32 	%r56, [%r20+4];
	st.global.u32 	[%rd11+4], %r56;
	setp.eq.s32 	%p17, %r15, 2;
	@%p17 bra 	$L__BB1_28;
	ld.shared.u32 	%r57, [%r20+8];
	st.global.u32 	[%rd11+8], %r57;
$L__BB1_28:
	st.global.u32 	[%rd2], %r14;
$L__BB1_29:
	bar.sync 	0;
	ld.global.u32 	%r58, [%rd2];
	setp.gt.s32 	%p18, %r58, 0;
	@%p18 bra 	$L__BB1_6;
$L__BB1_30:
	ret;

}
	// .globl	_Z9bfsKerneliPiS_iS_S_S_S_S_S_
.visible .entry _Z9bfsKerneliPiS_iS_S_S_S_S_S_(
	.param .u32 _Z9bfsKerneliPiS_iS_S_S_S_S_S__param_0,
	.param .u64 .ptr .align 1 _Z9bfsKerneliPiS_iS_S_S_S_S_S__param_1,
	.param .u64 .ptr .align 1 _Z9bfsKerneliPiS_iS_S_S_S_S_S__param_2,
	.param .u32 _Z9bfsKerneliPiS_iS_S_S_S_S_S__param_3,
	.param .u64 .ptr .align 1 _Z9bfsKerneliPiS_iS_S_S_S_S_S__param_4,
	.param .u64 .ptr .align 1 _Z9bfsKerneliPiS_iS_S_S_S_S_S__param_5,
	.param .u64 .ptr .align 1 _Z9bfsKerneliPiS_iS_S_S_S_S_S__param_6,
	.param .u64 .ptr .align 1 _Z9bfsKerneliPiS_iS_S_S_S_S_S__param_7,
	.param .u64 .ptr .align 1 _Z9bfsKerneliPiS_iS_S_S_S_S_S__param_8,
	.param .u64 .ptr .align 1 _Z9bfsKerneliPiS_iS_S_S_S_S_S__param_9
)
{
	.reg .pred 	%p<20>;
	.reg .b32 	%r<69>;
	.reg .b64 	%rd<48>;
	// demoted variable
	.shared .align 4 .b8 _ZZ9bfsKerneliPiS_iS_S_S_S_S_S_E11local_queue[4096];
	// demoted variable
	.shared .align 4 .u32 _ZZ9bfsKerneliPiS_iS_S_S_S_S_S_E16local_queue_size;
	ld.param.u64 	%rd17, [_Z9bfsKerneliPiS_iS_S_S_S_S_S__param_1];
	ld.param.u64 	%rd18, [_Z9bfsKerneliPiS_iS_S_S_S_S_S__param_2];
	ld.param.u32 	%r25, [_Z9bfsKerneliPiS_iS_S_S_S_S_S__param_3];
	ld.param.u64 	%rd20, [_Z9bfsKerneliPiS_iS_S_S_S_S_S__param_4];
	ld.param.u64 	%rd21, [_Z9bfsKerneliPiS_iS_S_S_S_S_S__param_5];
	ld.param.u64 	%rd22, [_Z9bfsKerneliPiS_iS_S_S_S_S_S__param_6];
	ld.param.u64 	%rd19, [_Z9bfsKerneliPiS_iS_S_S_S_S_S__param_7];
	ld.param.u64 	%rd23, [_Z9bfsKerneliPiS_iS_S_S_S_S_S__param_8];
	ld.param.u64 	%rd24, [_Z9bfsKerneliPiS_iS_S_S_S_S_S__param_9];
	cvta.to.global.u64 	%rd1, %rd24;
	cvta.to.global.u64 	%rd44, %rd22;
	cvta.to.global.u64 	%rd3, %rd23;
	cvta.to.global.u64 	%rd4, %rd20;
	cvta.to.global.u64 	%rd5, %rd21;
	mov.u32 	%r1, %tid.x;
	setp.ne.s32 	%p1, %r1, 0;
	@%p1 bra 	$L__BB2_2;
	mov.b32 	%r26, 0;
	st.shared.u32 	[_ZZ9bfsKerneliPiS_iS_S_S_S_S_S_E16local_queue_size], %r26;
$L__BB2_2:
	bar.sync 	0;
	mov.u32 	%r27, %ctaid.x;
	mov.u32 	%r2, %ntid.x;
	mad.lo.s32 	%r28, %r27, %r2, %r1;
	setp.ne.s32 	%p2, %r28, %r25;
	@%p2 bra 	$L__BB2_4;
	mul.wide.s32 	%rd25, %r25, 4;
	add.s64 	%rd26, %rd5, %rd25;
	mov.b32 	%r29, 0;
	st.global.u32 	[%rd26], %r29;
	add.s64 	%rd27, %rd4, %rd25;
	mov.b32 	%r30, 1;
	st.global.u32 	[%rd27], %r30;
	atom.global.add.u32 	%r31, [%rd3], 1;
	mul.wide.s32 	%rd28, %r31, 4;
	add.s64 	%rd29, %rd44, %rd28;
	st.global.u32 	[%rd29], %r25;
$L__BB2_4:
	bar.sync 	0;
	ld.global.u32 	%r32, [%rd3];
	setp.lt.s32 	%p3, %r32, 1;
	@%p3 bra 	$L__BB2_32;
	shr.u32 	%r3, %r1, 5;
	and.b32  	%r4, %r1, 31;
	shr.u32 	%r5, %r2, 5;
	cvta.to.global.u64 	%rd46, %rd19;
	cvta.to.global.u64 	%rd7, %rd17;
	cvta.to.global.u64 	%rd8, %rd18;
$L__BB2_6:
	setp.ne.s32 	%p4, %r1, 0;
	@%p4 bra 	$L__BB2_8;
	mov.b32 	%r33, 0;
	st.shared.u32 	[_ZZ9bfsKerneliPiS_iS_S_S_S_S_S_E16local_queue_size], %r33;
$L__BB2_8:
	bar.sync 	0;
	ld.global.u32 	%r66, [%rd3];
	setp.ge.s32 	%p5, %r3, %r66;
	@%p5 bra 	$L__BB2_19;
	mov.u32 	%r64, %r3;
$L__BB2_10:
	mul.wide.s32 	%rd30, %r64, 4;
	add.s64 	%rd31, %rd44, %rd30;
	ld.global.u32 	%r9, [%rd31];
	mul.wide.s32 	%rd32, %r9, 4;
	add.s64 	%rd33, %rd7, %rd32;
	ld.global.u32 	%r34, [%rd33];
	ld.global.u32 	%r10, [%rd33+4];
	add.s32 	%r65, %r34, %r4;
	setp.ge.s32 	%p6, %r65, %r10;
	@%p6 bra 	$L__BB2_18;
	add.s64 	%rd11, %rd5, %rd32;
	add.s64 	%rd12, %rd4, %rd32;
$L__BB2_12:
	mul.wide.s32 	%rd35, %r65, 4;
	add.s64 	%rd36, %rd8, %rd35;
	ld.global.u32 	%r13, [%rd36];
	mul.wide.s32 	%rd37, %r13, 4;
	add.s64 	%rd13, %rd5, %rd37;
	ld.global.u32 	%r35, [%rd11];
	add.s32 	%r36, %r35, 1;
	atom.relaxed.global.cas.b32 	%r37, [%rd13], 1000000000, %r36;
	setp.ne.s32 	%p7, %r37, 1000000000;
	@%p7 bra 	$L__BB2_14;
	atom.shared.add.u32 	%r38, [_ZZ9bfsKerneliPiS_iS_S_S_S_S_S_E16local_queue_size], 1;
	shl.b32 	%r39, %r38, 2;
	mov.u32 	%r40, _ZZ9bfsKerneliPiS_iS_S_S_S_S_S_E11local_queue;
	add.s32 	%r41, %r40, %r39;
	st.shared.u32 	[%r41], %r13;
$L__BB2_14:
	ld.global.u32 	%r42, [%rd13];
	ld.global.u32 	%r43, [%rd11];
	add.s32 	%r44, %r43, 1;
	setp.ne.s32 	%p8, %r42, %r44;
	@%p8 bra 	$L__BB2_16;
	mul.wide.s32 	%rd38, %r13, 4;
	add.s64 	%rd39, %rd4, %rd38;
	ld.global.u32 	%r45, [%rd12];
	atom.global.add.u32 	%r46, [%rd39], %r45;
$L__BB2_16:
	add.s32 	%r65, %r65, 32;
	setp.lt.s32 	%p9, %r65, %r10;
	@%p9 bra 	$L__BB2_12;
	ld.global.u32 	%r66, [%rd3];
$L__BB2_18:
	add.s32 	%r64, %r64, %r5;
	setp.lt.s32 	%p10, %r64, %r66;
	@%p10 bra 	$L__BB2_10;
$L__BB2_19:
	setp.ne.s32 	%p11, %r1, 0;
	bar.sync 	0;
	@%p11 bra 	$L__BB2_29;
	ld.shared.u32 	%r18, [_ZZ9bfsKerneliPiS_iS_S_S_S_S_S_E16local_queue_size];
	setp.lt.s32 	%p12, %r18, 1;
	@%p12 bra 	$L__BB2_28;
	and.b32  	%r19, %r18, 3;
	setp.lt.u32 	%p13, %r18, 4;
	mov.b32 	%r68, 0;
	@%p13 bra 	$L__BB2_24;
	and.b32  	%r68, %r18, 2147483644;
	mov.b32 	%r67, 0;
$L__BB2_23:
	shl.b32 	%r49, %r67, 2;
	mov.u32 	%r50, _ZZ9bfsKerneliPiS_iS_S_S_S_S_S_E11local_queue;
	add.s32 	%r51, %r50, %r49;
	ld.shared.u32 	%r52, [%r51];
	mul.wide.u32 	%rd40, %r67, 4;
	add.s64 	%rd41, %rd46, %rd40;
	st.global.u32 	[%rd41], %r52;
	ld.shared.u32 	%r53, [%r51+4];
	st.global.u32 	[%rd41+4], %r53;
	ld.shared.u32 	%r54, [%r51+8];
	st.global.u32 	[%rd41+8], %r54;
	ld.shared.u32 	%r55, [%r51+12];
	st.global.u32 	[%rd41+12], %r55;
	add.s32 	%r67, %r67, 4;
	setp.ne.s32 	%p14, %r67, %r68;
	@%p14 bra 	$L__BB2_23;
$L__BB2_24:
	setp.eq.s32 	%p15, %r19, 0;
	@%p15 bra 	$L__BB2_28;
	shl.b32 	%r56, %r68, 2;
	mov.u32 	%r57, _ZZ9bfsKerneliPiS_iS_S_S_S_S_S_E11local_queue;
	add.s32 	%r24, %r57, %r56;
	ld.shared.u32 	%r58, [%r24];
	mul.wide.u32 	%rd42, %r68, 4;
	add.s64 	%rd14, %rd46, %rd42;
	st.global.u32 	[%rd14], %r58;
	setp.eq.s32 	%p16, %r19, 1;
	@%p16 bra 	$L__BB2_28;
	ld.shared.u32 	%r59, [%r24+4];
	st.global.u32 	[%rd14+4], %r59;
	setp.eq.s32 	%p17, %r19, 2;
	@%p17 bra 	$L__BB2_28;
	ld.shared.u32 	%r60, [%r24+8];
	st.global.u32 	[%rd14+8], %r60;
$L__BB2_28:
	st.global.u32 	[%rd1], %r18;
$L__BB2_29:
	setp.ne.s32 	%p18, %r1, 0;
	bar.sync 	0;
	@%p18 bra 	$L__BB2_31;
	ld.global.u32 	%r61, [%rd1];
	st.global.u32 	[%rd3], %r61;
	mov.u64 	%rd47, %rd46;
	mov.u64 	%rd46, %rd44;
	mov.u64 	%rd44, %rd47;
$L__BB2_31:
	bar.sync 	0;
	ld.global.u32 	%r62, [%rd3];
	setp.gt.s32 	%p19, %r62, 0;
	@%p19 bra 	$L__BB2_6;
$L__BB2_32:
	ret;

}
	// .globl	_Z16dependencyKerneliPiS_PfS_S_S0_
.visible .entry _Z16dependencyKerneliPiS_PfS_S_S0_(
	.param .u32 _Z16dependencyKerneliPiS_PfS_S_S0__param_0,
	.param .u64 .ptr .align 1 _Z16dependencyKerneliPiS_PfS_S_S0__param_1,
	.param .u64 .ptr .align 1 _Z16dependencyKerneliPiS_PfS_S_S0__param_2,
	.param .u64 .ptr .align 1 _Z16dependencyKerneliPiS_PfS_S_S0__param_3,
	.param .u64 .ptr .align 1 _Z16dependencyKerneliPiS_PfS_S_S0__param_4,
	.param .u64 .ptr .align 1 _Z16dependencyKerneliPiS_PfS_S_S0__param_5,
	.param .u64 .ptr .align 1 _Z16dependencyKerneliPiS_PfS_S_S0__param_6
)
{
	.reg .pred 	%p<7>;
	.reg .b32 	%r<26>;
	.reg .b32 	%f<17>;
	.reg .b64 	%rd<29>;
	// demoted variable
	.shared .align 4 .b8 _ZZ16dependencyKerneliPiS_PfS_S_S0_E12shared_delta[4096];
	ld.param.u32 	%r13, [_Z16dependencyKerneliPiS_PfS_S_S0__param_0];
	ld.param.u64 	%rd9, [_Z16dependencyKerneliPiS_PfS_S_S0__param_1];
	ld.param.u64 	%rd10, [_Z16dependencyKerneliPiS_PfS_S_S0__param_2];
	ld.param.u64 	%rd12, [_Z16dependencyKerneliPiS_PfS_S_S0__param_3];
	ld.param.u64 	%rd13, [_Z16dependencyKerneliPiS_PfS_S_S0__param_4];
	ld.param.u64 	%rd14, [_Z16dependencyKerneliPiS_PfS_S_S0__param_5];
	ld.param.u64 	%rd11, [_Z16dependencyKerneliPiS_PfS_S_S0__param_6];
	cvta.to.global.u64 	%rd1, %rd13;
	cvta.to.global.u64 	%rd2, %rd12;
	cvta.to.global.u64 	%rd3, %rd14;
	mov.u32 	%r1, %tid.x;
	mov.u32 	%r2, %ctaid.x;
	mov.u32 	%r14, %ntid.x;
	mad.lo.s32 	%r3, %r2, %r14, %r1;
	setp.ge.s32 	%p1, %r3, %r13;
	@%p1 bra 	$L__BB3_10;
	mul.wide.s32 	%rd15, %r3, 4;
	add.s64 	%rd4, %rd3, %rd15;
	ld.global.u32 	%r15, [%rd4];
	setp.eq.s32 	%p2, %r15, 1000000000;
	@%p2 bra 	$L__BB3_10;
	add.s64 	%rd5, %rd2, %rd15;
	ld.global.f32 	%f15, [%rd5];
	shl.b32 	%r16, %r1, 2;
	mov.u32 	%r17, _ZZ16dependencyKerneliPiS_PfS_S_S0_E12shared_delta;
	add.s32 	%r4, %r17, %r16;
	st.shared.f32 	[%r4], %f15;
	cvta.to.global.u64 	%rd17, %rd9;
	add.s64 	%rd6, %rd17, %rd15;
	ld.global.u32 	%r24, [%rd6];
	ld.global.u32 	%r25, [%rd6+4];
	setp.ge.s32 	%p3, %r24, %r25;
	mov.f32 	%f16, %f15;
	@%p3 bra 	$L__BB3_8;
	add.s64 	%rd7, %rd1, %rd15;
	cvta.to.global.u64 	%rd8, %rd10;
$L__BB3_4:
	mul.wide.s32 	%rd19, %r24, 4;
	add.s64 	%rd20, %rd8, %rd19;
	ld.global.u32 	%r9, [%rd20];
	mul.wide.s32 	%rd21, %r9, 4;
	add.s64 	%rd22, %rd3, %rd21;
	ld.global.u32 	%r18, [%rd22];
	ld.global.u32 	%r19, [%rd4];
	add.s32 	%r20, %r19, 1;
	setp.ne.s32 	%p4, %r18, %r20;
	@%p4 bra 	$L__BB3_6;
	ld.global.u32 	%r21, [%rd7];
	cvt.rn.f32.s32 	%f7, %r21;
	add.s64 	%rd24, %rd1, %rd21;
	ld.global.u32 	%r22, [%rd24];
	cvt.rn.f32.s32 	%f8, %r22;
	div.rn.f32 	%f9, %f7, %f8;
	add.s64 	%rd25, %rd2, %rd21;
	ld.global.f32 	%f10, [%rd25];
	add.f32 	%f11, %f10, 0f3F800000;
	mul.f32 	%f12, %f9, %f11;
	atom.shared.add.f32 	%f13, [%r4], %f12;
	ld.global.u32 	%r25, [%rd6+4];
$L__BB3_6:
	add.s32 	%r24, %r24, 1;
	setp.lt.s32 	%p5, %r24, %r25;
	@%p5 bra 	$L__BB3_4;
	ld.shared.f32 	%f16, [%r4];
	ld.global.f32 	%f15, [%rd5];
$L__BB3_8:
	add.f32 	%f6, %f16, %f15;
	st.global.f32 	[%rd5], %f6;
	setp.eq.s32 	%p6, %r3, %r2;
	@%p6 bra 	$L__BB3_10;
	cvta.to.global.u64 	%rd26, %rd11;
	add.s64 	%rd28, %rd26, %rd15;
	atom.global.add.f32 	%f14, [%rd28], %f6;
$L__BB3_10:
	ret;

}


// ===== COMPILED SASS (sm_100) =====

	.target	sm_100

	.elftype	@"ET_EXEC"


//--------------------- .note.nv.tkinfo           --------------------------
	.section	.note.nv.tkinfo,"",@"SHT_NOTE"
	.sectionflags	@"SHF_NOTE_NV_TKINFO"
	.tkinfo
        /*0018*/ 	.word	0x00000002
        /*0030*/ 	.string	""
        /*0030*/ 	.string	"ptxas"
        /*0030*/ 	.string	"Cuda compilation tools, release 13.0, V13.0.88"
        /*0030*/ 	.string	"Build cuda_13.0.r13.0/compiler.36424714_0"
        /*0030*/ 	.string	"-arch sm_100 -m 64 "



//--------------------- .note.nv.cuinfo           --------------------------
	.section	.note.nv.cuinfo,"",@"SHT_NOTE"
	.sectionflags	@"SHF_NOTE_NV_CUINFO"
        /*0018*/ 	.short	0x0002
        /*001a*/ 	.short	0x0064
        /*001c*/ 	.short	0x0082
	.zero		2


//--------------------- .nv.info                  --------------------------
	.section	.nv.info,"",@"SHT_CUDA_INFO"
	.align	4


	//----- nvinfo : EIATTR_REGCOUNT
	.align		4
        /*0000*/ 	.byte	0x04, 0x2f
        /*0002*/ 	.short	(.L_1 - .L_0)
	.align		4
.L_0:
        /*0004*/ 	.word	index@(_Z16initializeArraysiPiPfS_)
        /*0008*/ 	.word	0x0000000c


	//----- nvinfo : EIATTR_FRAME_SIZE
	.align		4
.L_1:
        /*000c*/ 	.byte	0x04, 0x11
        /*000e*/ 	.short	(.L_3 - .L_2)
	.align		4
.L_2:
        /*0010*/ 	.word	index@(_Z16initializeArraysiPiPfS_)
        /*0014*/ 	.word	0x00000000


	//----- nvinfo : EIATTR_REGCOUNT
	.align		4
.L_3:
        /*0018*/ 	.byte	0x04, 0x2f
        /*001a*/ 	.short	(.L_5 - .L_4)
	.align		4
.L_4:
        /*001c*/ 	.word	index@(_Z9bfsKerneliPiS_iS_S_S_S_)
        /*0020*/ 	.word	0x00000020


	//----- nvinfo : EIATTR_FRAME_SIZE
	.align		4
.L_5:
        /*0024*/ 	.byte	0x04, 0x11
        /*0026*/ 	.short	(.L_7 - .L_6)
	.align		4
.L_6:
        /*0028*/ 	.word	index@(_Z9bfsKerneliPiS_iS_S_S_S_)
        /*002c*/ 	.word	0x00000000


	//----- nvinfo : EIATTR_REGCOUNT
	.align		4
.L_7:
        /*0030*/ 	.byte	0x04, 0x2f
        /*0032*/ 	.short	(.L_9 - .L_8)
	.align		4
.L_8:
        /*0034*/ 	.word	index@(_Z9bfsKerneliPiS_iS_S_S_S_S_S_)
        /*0038*/ 	.word	0x00000020


	//----- nvinfo : EIATTR_FRAME_SIZE
	.align		4
.L_9:
        /*003c*/ 	.byte	0x04, 0x11
        /*003e*/ 	.short	(.L_11 - .L_10)
	.align		4
.L_10:
        /*0040*/ 	.word	index@(_Z9bfsKerneliPiS_iS_S_S_S_S_S_)
        /*0044*/ 	.word	0x00000000


	//----- nvinfo : EIATTR_REGCOUNT
	.align		4
.L_11:
        /*0048*/ 	.byte	0x04, 0x2f
        /*004a*/ 	.short	(.L_13 - .L_12)
	.align		4
.L_12:
        /*004c*/ 	.word	index@(_Z16dependencyKerneliPiS_PfS_S_S0_)
        /*0050*/ 	.word	0x0000001a


	//----- nvinfo : EIATTR_FRAME_SIZE
	.align		4
.L_13:
        /*0054*/ 	.byte	0x04, 0x11
        /*0056*/ 	.short	(.L_15 - .L_14)
	.align		4
.L_14:
        /*0058*/ 	.word	index@($__internal_0_$__cuda_sm3x_div_rn_noftz_f32_slowpath)
        /*005c*/ 	.word	0x00000000


	//----- nvinfo : EIATTR_FRAME_SIZE
	.align		4
.L_15:
        /*0060*/ 	.byte	0x04, 0x11
        /*0062*/ 	.short	(.L_17 - .L_16)
	.align		4
.L_16:
        /*0064*/ 	.word	index@(_Z16dependencyKerneliPiS_PfS_S_S0_)
        /*0068*/ 	.word	0x00000000


	//----- nvinfo : EIATTR_MIN_STACK_SIZE
	.align		4
.L_17:
        /*006c*/ 	.byte	0x04, 0x12
        /*006e*/ 	.short	(.L_19 - .L_18)
	.align		4
.L_18:
        /*0070*/ 	.word	index@(_Z16dependencyKerneliPiS_PfS_S_S0_)
        /*0074*/ 	.word	0x00000000


	//----- nvinfo : EIATTR_MIN_STACK_SIZE
	.align		4
.L_19:
        /*0078*/ 	.byte	0x04, 0x12
        /*007a*/ 	.short	(.L_21 - .L_20)
	.align		4
.L_20:
        /*007c*/ 	.word	index@(_Z9bfsKerneliPiS_iS_S_S_S_S_S_)
        /*0080*/ 	.word	0x00000000


	//----- nvinfo : EIATTR_MIN_STACK_SIZE
	.align		4
.L_21:
        /*0084*/ 	.byte	0x04, 0x12
        /*0086*/ 	.short	(.L_23 - .L_22)
	.align		4
.L_22:
        /*0088*/ 	.word	index@(_Z9bfsKerneliPiS_iS_S_S_S_)
        /*008c*/ 	.word	0x00000000


	//----- nvinfo : EIATTR_MIN_STACK_SIZE
	.align		4
.L_23:
        /*0090*/ 	.byte	0x04, 0x12
        /*0092*/ 	.short	(.L_25 - .L_24)
	.align		4
.L_24:
        /*0094*/ 	.word	index@(_Z16initializeArraysiPiPfS_)
        /*0098*/ 	.word	0x00000000
.L_25:


//--------------------- .nv.compat                --------------------------
	.section	.nv.compat,"",@"SHT_CUDA_COMPAT_INFO"
	.align	4
        /*0000*/ 	.byte	0x02, 0x09, 0x00, 0x00, 0x02, 0x02, 0x01, 0x00, 0x02, 0x05, 0x05, 0x00, 0x03, 0x07, 0x01, 0x01
        /*0010*/ 	.byte	0x02, 0x03, 0x00, 0x00, 0x02, 0x06, 0x01, 0x00, 0x04, 0x0b, 0x08, 0x00, 0x01, 0x00, 0x00, 0x00
        /*0020*/ 	.byte	0x00, 0x00, 0x00, 0x00


//--------------------- .nv.info._Z16dependencyKerneliPiS_PfS_S_S0_ --------------------------
	.section	.nv.info._Z16dependencyKerneliPiS_PfS_S_S0_,"",@"SHT_CUDA_INFO"
	.sectionflags	@""
	.align	4


	//----- nvinfo : EIATTR_CUDA_API_VERSION
	.align		4
        /*0000*/ 	.byte	0x04, 0x37
        /*0002*/ 	.short	(.L_27 - .L_26)
.L_26:
        /*0004*/ 	.word	0x00000082


	//----- nvinfo : EIATTR_KPARAM_INFO
	.align		4
.L_27:
        /*0008*/ 	.byte	0x04, 0x17
        /*000a*/ 	.short	(.L_29 - .L_28)
.L_28:
        /*000c*/ 	.word	0x00000000
        /*0010*/ 	.short	0x0006
        /*0012*/ 	.short	0x0030
        /*0014*/ 	.byte	0x00, 0xf5, 0x21, 0x00


	//----- nvinfo : EIATTR_KPARAM_INFO
	.align		4
.L_29:
        /*0018*/ 	.byte	0x04, 0x17
        /*001a*/ 	.short	(.L_31 - .L_30)
.L_30:
        /*001c*/ 	.word	0x00000000
        /*0020*/ 	.short	0x0005
        /*0022*/ 	.short	0x0028
        /*0024*/ 	.byte	0x00, 0xf5, 0x21, 0x00


	//----- nvinfo : EIATTR_KPARAM_INFO
	.align		4
.L_31:
        /*0028*/ 	.byte	0x04, 0x17
        /*002a*/ 	.short	(.L_33 - .L_32)
.L_32:
        /*002c*/ 	.word	0x00000000
        /*0030*/ 	.short	0x0004
        /*0032*/ 	.short	0x0020
        /*0034*/ 	.byte	0x00, 0xf5, 0x21, 0x00


	//----- nvinfo : EIATTR_KPARAM_INFO
	.align		4
.L_33:
        /*0038*/ 	.byte	0x04, 0x17
        /*003a*/ 	.short	(.L_35 - .L_34)
.L_34:
        /*003c*/ 	.word	0x00000000
        /*0040*/ 	.short	0x0003
        /*0042*/ 	.short	0x0018
        /*0044*/ 	.byte	0x00, 0xf5, 0x21, 0x00


	//----- nvinfo : EIATTR_KPARAM_INFO
	.align		4
.L_35:
        /*0048*/ 	.byte	0x04, 0x17
        /*004a*/ 	.short	(.L_37 - .L_36)
.L_36:
        /*004c*/ 	.word	0x00000000
        /*0050*/ 	.short	0x0002
        /*0052*/ 	.short	0x0010
        /*0054*/ 	.byte	0x00, 0xf5, 0x21, 0x00


	//----- nvinfo : EIATTR_KPARAM_INFO
	.align		4
.L_37:
        /*0058*/ 	.byte	0x04, 0x17
        /*005a*/ 	.short	(.L_39 - .L_38)
.L_38:
        /*005c*/ 	.word	0x00000000
        /*0060*/ 	.short	0x0001
        /*0062*/ 	.short	0x0008
        /*0064*/ 	.byte	0x00, 0xf5, 0x21, 0x00


	//----- nvinfo : EIATTR_KPARAM_INFO
	.align		4
.L_39:
        /*0068*/ 	.byte	0x04, 0x17
        /*006a*/ 	.short	(.L_41 - .L_40)
.L_40:
        /*006c*/ 	.word	0x00000000
        /*0070*/ 	.short	0x0000
        /*0072*/ 	.short	0x0000
        /*0074*/ 	.byte	0x00, 0xf0, 0x11, 0x00


	//----- nvinfo : EIATTR_SPARSE_MMA_MASK
	.align		4
.L_41:
        /*0078*/ 	.byte	0x03, 0x50
        /*007a*/ 	.short	0x0000


	//----- nvinfo : EIATTR_MAXREG_COUNT
	.align		4
        /*007c*/ 	.byte	0x03, 0x1b
        /*007e*/ 	.short	0x00ff


	//----- nvinfo : EIATTR_MERCURY_ISA_VERSION
	.align		4
        /*0080*/ 	.byte	0x03, 0x5f
        /*0082*/ 	.short	0x0101


	//----- nvinfo : EIATTR_VRC_CTA_INIT_COUNT
	.align		4
        /*0084*/ 	.byte	0x02, 0x4a
	.zero		1
	.zero		1


	//----- nvinfo : EIATTR_EXIT_INSTR_OFFSETS
	.align		4
        /*0088*/ 	.byte	0x04, 0x1c
        /*008a*/ 	.short	(.L_43 - .L_42)


	//   ....[0]....
.L_42:
        /*008c*/ 	.word	0x00000070


	//   ....[1]....
        /*0090*/ 	.word	0x000000d0


	//   ....[2]....
        /*0094*/ 	.word	0x00000570


	//   ....[3]....
        /*0098*/ 	.word	0x000005b0


	//----- nvinfo : EIATTR_CRS_STACK_SIZE
	.align		4
.L_43:
        /*009c*/ 	.byte	0x04, 0x1e
        /*009e*/ 	.short	(.L_45 - .L_44)
.L_44:
        /*00a0*/ 	.word	0x00000000


	//----- nvinfo : EIATTR_CBANK_PARAM_SIZE
	.align		4
.L_45:
        /*00a4*/ 	.byte	0x03, 0x19
        /*00a6*/ 	.short	0x0038


	//----- nvinfo : EIATTR_PARAM_CBANK
	.align		4
        /*00a8*/ 	.byte	0x04, 0x0a
        /*00aa*/ 	.short	(.L_47 - .L_46)
	.align		4
.L_46:
        /*00ac*/ 	.word	index@(.nv.constant0._Z16dependencyKerneliPiS_PfS_S_S0_)
        /*00b0*/ 	.short	0x0380
        /*00b2*/ 	.short	0x0038


	//----- nvinfo : EIATTR_SW_WAR
	.align		4
.L_47:
        /*00b4*/ 	.byte	0x04, 0x36
        /*00b6*/ 	.short	(.L_49 - .L_48)
.L_48:
        /*00b8*/ 	.word	0x00000008
.L_49:


//--------------------- .nv.info._Z9bfsKerneliPiS_iS_S_S_S_S_S_ --------------------------
	.section	.nv.info._Z9bfsKerneliPiS_iS_S_S_S_S_S_,"",@"SHT_CUDA_INFO"
	.sectionflags	@""
	.align	4


	//----- nvinfo : EIATTR_CUDA_API_VERSION
	.align		4
        /*0000*/ 	.byte	0x04, 0x37
        /*0002*/ 	.short	(.L_51 - .L_50)
.L_50:
        /*0004*/ 	.word	0x00000082


	//----- nvinfo : EIATTR_KPARAM_INFO
	.align		4
.L_51:
        /*0008*/ 	.byte	0x04, 0x17
        /*000a*/ 	.short	(.L_53 - .L_52)
.L_52:
        /*000c*/ 	.word	0x00000000
        /*0010*/ 	.short	0x0009
        /*0012*/ 	.short	0x0048
        /*0014*/ 	.byte	0x00, 0xf5, 0x21, 0x00


	//----- nvinfo : EIATTR_KPARAM_INFO
	.align		4
.L_53:
        /*0018*/ 	.byte	0x04, 0x17
        /*001a*/ 	.short	(.L_55 - .L_54)
.L_54:
        /*001c*/ 	.word	0x00000000
        /*0020*/ 	.short	0x0008
        /*0022*/ 	.short	0x0040
        /*0024*/ 	.byte	0x00, 0xf5, 0x21, 0x00


	//----- nvinfo : EIATTR_KPARAM_INFO
	.align		4
.L_55:
        /*0028*/ 	.byte	0x04, 0x17
        /*002a*/ 	.short	(.L_57 - .L_56)
.L_56:
        /*002c*/ 	.word	0x00000000
        /*0030*/ 	.short	0x0007
        /*0032*/ 	.short	0x0038
        /*0034*/ 	.byte	0x00, 0xf5, 0x21, 0x00


	//----- nvinfo : EIATTR_KPARAM_INFO
	.align		4
.L_57:
        /*0038*/ 	.byte	0x04, 0x17
        /*003a*/ 	.short	(.L_59 - .L_58)
.L_58:
        /*003c*/ 	.word	0x00000000
        /*0040*/ 	.short	0x0006
        /*0042*/ 	.short	0x0030
        /*0044*/ 	.byte	0x00, 0xf5, 0x21, 0x00


	//----- nvinfo : EIATTR_KPARAM_INFO
	.align		4
.L_59:
        /*0048*/ 	.byte	0x04, 0x17
        /*004a*/ 	.short	(.L_61 - .L_60)
.L_60:
        /*004c*/ 	.word	0x00000000
        /*0050*/ 	.short	0x0005
        /*0052*/ 	.short	0x0028
        /*0054*/ 	.byte	0x00, 0xf5, 0x21, 0x00


	//----- nvinfo : EIATTR_KPARAM_INFO
	.align		4
.L_61:
        /*0058*/ 	.byte	0x04, 0x17
        /*005a*/ 	.short	(.L_63 - .L_62)
.L_62:
        /*005c*/ 	.word	0x00000000
        /*0060*/ 	.short	0x0004
        /*0062*/ 	.short	0x0020
        /*0064*/ 	.byte	0x00, 0xf5, 0x21, 0x00


	//----- nvinfo : EIATTR_KPARAM_INFO
	.align		4
.L_63:
        /*0068*/ 	.byte	0x04, 0x17
        /*006a*/ 	.short	(.L_65 - .L_64)
.L_64:
        /*006c*/ 	.word	0x00000000
        /*0070*/ 	.short	0x0003
        /*0072*/ 	.short	0x0018
        /*0074*/ 	.byte	0x00, 0xf0, 0x11, 0x00


	//----- nvinfo : EIATTR_KPARAM_INFO
	.align		4
.L_65:
        /*0078*/ 	.byte	0x04, 0x17
        /*007a*/ 	.short	(.L_67 - .L_66)
.L_66:
        /*007c*/ 	.word	0x00000000
        /*0080*/ 	.short	0x0002
        /*0082*/ 	.short	0x0010
        /*0084*/ 	.byte	0x00, 0xf5, 0x21, 0x00


	//----- nvinfo : EIATTR_KPARAM_INFO
	.align		4
.L_67:
        /*0088*/ 	.byte	0x04, 0x17
        /*008a*/ 	.short	(.L_69 - .L_68)
.L_68:
        /*008c*/ 	.word	0x00000000
        /*0090*/ 	.short	0x0001
        /*0092*/ 	.short	0x0008
        /*0094*/ 	.byte	0x00, 0xf5, 0x21, 0x00


	//----- nvinfo : EIATTR_KPARAM_INFO
	.align		4
.L_69:
        /*0098*/ 	.byte	0x04, 0x17
        /*009a*/ 	.short	(.L_71 - .L_70)
.L_70:
        /*009c*/ 	.word	0x00000000
        /*00a0*/ 	.short	0x0000
        /*00a2*/ 	.short	0x0000
        /*00a4*/ 	.byte	0x00, 0xf0, 0x11, 0x00


	//----- nvinfo : EIATTR_SPARSE_MMA_MASK
	.align		4
.L_71:
        /*00a8*/ 	.byte	0x03, 0x50
        /*00aa*/ 	.short	0x0000


	//----- nvinfo : EIATTR_MAXREG_COUNT
	.align		4
        /*00ac*/ 	.byte	0x03, 0x1b
        /*00ae*/ 	.short	0x00ff


	//----- nvinfo : EIATTR_NUM_BARRIERS
	.align		4
        /*00b0*/ 	.byte	0x02, 0x4c
        /*00b2*/ 	.byte	0x01
	.zero		1


	//----- nvinfo : EIATTR_MERCURY_ISA_VERSION
	.align		4
        /*00b4*/ 	.byte	0x03, 0x5f
        /*00b6*/ 	.short	0x0101


	//----- nvinfo : EIATTR_UNUSED_LOAD_BYTE_OFFSET
	.align		4
        /*00b8*/ 	.byte	0x04, 0x44
        /*00ba*/ 	.short	(.L_73 - .L_72)


	//   ....[0]....
.L_72:
        /*00bc*/ 	.word	0x00000d60
        /*00c0*/ 	.word	0x00000fff


	//----- nvinfo : EIATTR_INT_WARP_WIDE_INSTR_OFFSETS
	.align		4
.L_73:
        /*00c4*/ 	.byte	0x04, 0x31
        /*00c6*/ 	.short	(.L_75 - .L_74)


	//   ....[0]....
.L_74:
        /*00c8*/ 	.word	0x000005b0


	//   ....[1]....
        /*00cc*/ 	.word	0x00000660


	//----- nvinfo : EIATTR_VRC_CTA_INIT_COUNT
	.align		4
.L_75:
        /*00d0*/ 	.byte	0x02, 0x4a
	.zero		1
	.zero		1


	//----- nvinfo : EIATTR_EXIT_INSTR_OFFSETS
	.align		4
        /*00d4*/ 	.byte	0x04, 0x1c
        /*00d6*/ 	.short	(.L_77 - .L_76)


	//   ....[0]....
.L_76:
        /*00d8*/ 	.word	0x00000240


	//   ....[1]....
        /*00dc*/ 	.word	0x00000f20


	//----- nvinfo : EIATTR_CRS_STACK_SIZE
	.align		4
.L_77:
        /*00e0*/ 	.byte	0x04, 0x1e
        /*00e2*/ 	.short	(.L_79 - .L_78)
.L_78:
        /*00e4*/ 	.word	0x00000000


	//----- nvinfo : EIATTR_CBANK_PARAM_SIZE
	.align		4
.L_79:
        /*00e8*/ 	.byte	0x03, 0x19
        /*00ea*/ 	.short	0x0050


	//----- nvinfo : EIATTR_PARAM_CBANK
	.align		4
        /*00ec*/ 	.byte	0x04, 0x0a
        /*00ee*/ 	.short	(.L_81 - .L_80)
	.align		4
.L_80:
        /*00f0*/ 	.word	index@(.nv.constant0._Z9bfsKerneliPiS_iS_S_S_S_S_S_)
        /*00f4*/ 	.short	0x0380
        /*00f6*/ 	.short	0x0050


	//----- nvinfo : EIATTR_SW_WAR
	.align		4
.L_81:
        /*00f8*/ 	.byte	0x04, 0x36
        /*00fa*/ 	.short	(.L_83 - .L_82)
.L_82:
        /*00fc*/ 	.word	0x00000008
.L_83:


//--------------------- .nv.info._Z9bfsKerneliPiS_iS_S_S_S_ --------------------------
	.section	.nv.info._Z9bfsKerneliPiS_iS_S_S_S_,"",@"SHT_CUDA_INFO"
	.sectionflags	@""
	.align	4


	//----- nvinfo : EIATTR_CUDA_API_VERSION
	.align		4
        /*0000*/ 	.byte	0x04, 0x37
        /*0002*/ 	.short	(.L_85 - .L_84)
.L_84:
        /*0004*/ 	.word	0x00000082


	//----- nvinfo : EIATTR_KPARAM_INFO
	.align		4
.L_85:
        /*0008*/ 	.byte	0x04, 0x17
        /*000a*/ 	.short	(.L_87 - .L_86)
.L_86:
        /*000c*/ 	.word	0x00000000
        /*0010*/ 	.short	0x0007
        /*0012*/ 	.short	0x0038
        /*0014*/ 	.byte	0x00, 0xf5, 0x21, 0x00


	//----- nvinfo : EIATTR_KPARAM_INFO
	.align		4
.L_87:
        /*0018*/ 	.byte	0x04, 0x17
        /*001a*/ 	.short	(.L_89 - .L_88)
.L_88:
        /*001c*/ 	.word	0x00000000
        /*0020*/ 	.short	0x0006
        /*0022*/ 	.short	0x0030
        /*0024*/ 	.byte	0x00, 0xf5, 0x21, 0x00


	//----- nvinfo : EIATTR_KPARAM_INFO
	.align		4
.L_89:
        /*0028*/ 	.byte	0x04, 0x17
        /*002a*/ 	.short	(.L_91 - .L_90)
.L_90:
        /*002c*/ 	.word	0x00000000
        /*0030*/ 	.short	0x0005
        /*0032*/ 	.short	0x0028
        /*0034*/ 	.byte	0x00, 0xf5, 0x21, 0x00


	//----- nvinfo : EIATTR_KPARAM_INFO
	.align		4
.L_91:
        /*0038*/ 	.byte	0x04, 0x17
        /*003a*/ 	.short	(.L_93 - .L_92)
.L_92:
        /*003c*/ 	.word	0x00000000
        /*0040*/ 	.short	0x0004
        /*0042*/ 	.short	0x0020
        /*0044*/ 	.byte	0x00, 0xf5, 0x21, 0x00


	//----- nvinfo : EIATTR_KPARAM_INFO
	.align		4
.L_93:
        /*0048*/ 	.byte	0x04, 0x17
        /*004a*/ 	.short	(.L_95 - .L_94)
.L_94:
        /*004c*/ 	.word	0x00000000
        /*0050*/ 	.short	0x0003
        /*0052*/ 	.short	0x0018
        /*0054*/ 	.byte	0x00, 0xf0, 0x11, 0x00


	//----- nvinfo : EIATTR_KPARAM_INFO
	.align		4
.L_95:
        /*0058*/ 	.byte	0x04, 0x17
        /*005a*/ 	.short	(.L_97 - .L_96)
.L_96:
        /*005c*/ 	.word	0x00000000
        /*0060*/ 	.short	0x0002
        /*0062*/ 	.short	0x0010
        /*0064*/ 	.byte	0x00, 0xf5, 0x21, 0x00


	//----- nvinfo : EIATTR_KPARAM_INFO
	.align		4
.L_97:
        /*0068*/ 	.byte	0x04, 0x17
        /*006a*/ 	.short	(.L_99 - .L_98)
.L_98:
        /*006c*/ 	.word	0x00000000
        /*0070*/ 	.short	0x0001
        /*0072*/ 	.short	0x0008
        /*0074*/ 	.byte	0x00, 0xf5, 0x21, 0x00


	//----- nvinfo : EIATTR_KPARAM_INFO
	.align		4
.L_99:
        /*0078*/ 	.byte	0x04, 0x17
        /*007a*/ 	.short	(.L_101 - .L_100)
.L_100:
        /*007c*/ 	.word	0x00000000
        /*0080*/ 	.short	0x0000
        /*0082*/ 	.short	0x0000
        /*0084*/ 	.byte	0x00, 0xf0, 0x11, 0x00


	//----- nvinfo : EIATTR_SPARSE_MMA_MASK
	.align		4
.L_101:
        /*0088*/ 	.byte	0x03, 0x50
        /*008a*/ 	.short	0x0000


	//----- nvinfo : EIATTR_MAXREG_COUNT
	.align		4
        /*008c*/ 	.byte	0x03, 0x1b
        /*008e*/ 	.short	0x00ff


	//----- nvinfo : EIATTR_NUM_BARRIERS
	.align		4
        /*0090*/ 	.byte	0x02, 0x4c
        /*0092*/ 	.byte	0x01
	.zero		1


	//----- nvinfo : EIATTR_MERCURY_ISA_VERSION
	.align		4
        /*0094*/ 	.byte	0x03, 0x5f
        /*0096*/ 	.short	0x0101


	//----- nvinfo : EIATTR_UNUSED_LOAD_BYTE_OFFSET
	.align		4
        /*0098*/ 	.byte	0x04, 0x44
        /*009a*/ 	.short	(.L_103 - .L_102)


	//   ....[0]....
.L_102:
        /*009c*/ 	.word	0x00000d20
        /*00a0*/ 	.word	0x00000fff


	//----- nvinfo : EIATTR_INT_WARP_WIDE_INSTR_OFFSETS
	.align		4
.L_103:
        /*00a4*/ 	.byte	0x04, 0x31
        /*00a6*/ 	.short	(.L_105 - .L_104)


	//   ....[0]....
.L_104:
        /*00a8*/ 	.word	0x00000510


	//   ....[1]....
        /*00ac*/ 	.word	0x000005d0


	//----- nvinfo : EIATTR_VRC_CTA_INIT_COUNT
	.align		4
.L_105:
        /*00b0*/ 	.byte	0x02, 0x4a
	.zero		1
	.zero		1


	//----- nvinfo : EIATTR_EXIT_INSTR_OFFSETS
	.align		4
        /*00b4*/ 	.byte	0x04, 0x1c
        /*00b6*/ 	.short	(.L_107 - .L_106)


	//   ....[0]....
.L_106:
        /*00b8*/ 	.word	0x00000210


	//   ....[1]....
        /*00bc*/ 	.word	0x00000e10


	//----- nvinfo : EIATTR_CRS_STACK_SIZE
	.align		4
.L_107:
        /*00c0*/ 	.byte	0x04, 0x1e
        /*00c2*/ 	.short	(.L_109 - .L_108)
.L_108:
        /*00c4*/ 	.word	0x00000000


	//----- nvinfo : EIATTR_CBANK_PARAM_SIZE
	.align		4
.L_109:
        /*00c8*/ 	.byte	0x03, 0x19
        /*00ca*/ 	.short	0x0040


	//----- nvinfo : EIATTR_PARAM_CBANK
	.align		4
        /*00cc*/ 	.byte	0x04, 0x0a
        /*00ce*/ 	.short	(.L_111 - .L_110)
	.align		4
.L_110:
        /*00d0*/ 	.word	index@(.nv.constant0._Z9bfsKerneliPiS_iS_S_S_S_)
        /*00d4*/ 	.short	0x0380
        /*00d6*/ 	.short	0x0040


	//----- nvinfo : EIATTR_SW_WAR
	.align		4
.L_111:
        /*00d8*/ 	.byte	0x04, 0x36
        /*00da*/ 	.short	(.L_113 - .L_112)
.L_112:
        /*00dc*/ 	.word	0x00000008
.L_113:


//--------------------- .nv.info._Z16initializeArraysiPiPfS_ --------------------------
	.section	.nv.info._Z16initializeArraysiPiPfS_,"",@"SHT_CUDA_INFO"
	.sectionflags	@""
	.align	4


	//----- nvinfo : EIATTR_CUDA_API_VERSION
	.align		4
        /*0000*/ 	.byte	0x04, 0x37
        /*0002*/ 	.short	(.L_115 - .L_114)
.L_114:
        /*0004*/ 	.word	0x00000082


	//----- nvinfo : EIATTR_KPARAM_INFO
	.align		4
.L_115:
        /*0008*/ 	.byte	0x04, 0x17
        /*000a*/ 	.short	(.L_117 - .L_116)
.L_116:
        /*000c*/ 	.word	0x00000000
        /*0010*/ 	.short	0x0003
        /*0012*/ 	.short	0x0018
        /*0014*/ 	.byte	0x00, 0xf5, 0x21, 0x00


	//----- nvinfo : EIATTR_KPARAM_INFO
	.align		4
.L_117:
        /*0018*/ 	.byte	0x04, 0x17
        /*001a*/ 	.short	(.L_119 - .L_118)
.L_118:
        /*001c*/ 	.word	0x00000000
        /*0020*/ 	.short	0x0002
        /*0022*/ 	.short	0x0010
        /*0024*/ 	.byte	0x00, 0xf5, 0x21, 0x00


	//----- nvinfo : EIATTR_KPARAM_INFO
	.align		4
.L_119:
        /*0028*/ 	.byte	0x04, 0x17
        /*002a*/ 	.short	(.L_121 - .L_120)
.L_120:
        /*002c*/ 	.word	0x00000000
        /*0030*/ 	.short	0x0001
        /*0032*/ 	.short	0x0008
        /*0034*/ 	.byte	0x00, 0xf5, 0x21, 0x00


	//----- nvinfo : EIATTR_KPARAM_INFO
	.align		4
.L_121:
        /*0038*/ 	.byte	0x04, 0x17
        /*003a*/ 	.short	(.L_123 - .L_122)
.L_122:
        /*003c*/ 	.word	0x00000000
        /*0040*/ 	.short	0x0000
        /*0042*/ 	.short	0x0000
        /*0044*/ 	.byte	0x00, 0xf0, 0x11, 0x00


	//----- nvinfo : EIATTR_SPARSE_MMA_MASK
	.align		4
.L_123:
        /*0048*/ 	.byte	0x03, 0x50
        /*004a*/ 	.short	0x0000


	//----- nvinfo : EIATTR_MAXREG_COUNT
	.align		4
        /*004c*/ 	.byte	0x03, 0x1b
        /*004e*/ 	.short	0x00ff


	//----- nvinfo : EIATTR_MERCURY_ISA_VERSION
	.align		4
        /*0050*/ 	.byte	0x03, 0x5f
        /*0052*/ 	.short	0x0101


	//----- nvinfo : EIATTR_VRC_CTA_INIT_COUNT
	.align		4
        /*0054*/ 	.byte	0x02, 0x4a
	.zero		1
	.zero		1


	//----- nvinfo : EIATTR_EXIT_INSTR_OFFSETS
	.align		4
        /*0058*/ 	.byte	0x04, 0x1c
        /*005a*/ 	.short	(.L_125 - .L_124)


	//   ....[0]....
.L_124:
        /*005c*/ 	.word	0x00000070


	//   ....[1]....
        /*0060*/ 	.word	0x00000130


	//----- nvinfo : EIATTR_CBANK_PARAM_SIZE
	.align		4
.L_125:
        /*0064*/ 	.byte	0x03, 0x19
        /*0066*/ 	.short	0x0020


	//----- nvinfo : EIATTR_PARAM_CBANK
	.align		4
        /*0068*/ 	.byte	0x04, 0x0a
        /*006a*/ 	.short	(.L_127 - .L_126)
	.align		4
.L_126:
        /*006c*/ 	.word	index@(.nv.constant0._Z16initializeArraysiPiPfS_)
        /*0070*/ 	.short	0x0380
        /*0072*/ 	.short	0x0020


	//----- nvinfo : EIATTR_SW_WAR
	.align		4
.L_127:
        /*0074*/ 	.byte	0x04, 0x36
        /*0076*/ 	.short	(.L_129 - .L_128)
.L_128:
        /*0078*/ 	.word	0x00000008
.L_129:


//--------------------- .nv.callgraph             --------------------------
	.section	.nv.callgraph,"",@"SHT_CUDA_CALLGRAPH"
	.align	4
	.sectionentsize	8
	.align		4
        /*0000*/ 	.word	0x00000000
	.align		4
        /*0004*/ 	.word	0xffffffff
	.align		4
        /*0008*/ 	.word	0x00000000
	.align		4
        /*000c*/ 	.word	0xfffffffe
	.align		4
        /*0010*/ 	.word	0x00000000
	.align		4
        /*0014*/ 	.word	0xfffffffd
	.align		4
        /*0018*/ 	.word	0x00000000
	.align		4
        /*001c*/ 	.word	0xfffffffc


//--------------------- .text._Z16dependencyKerneliPiS_PfS_S_S0_ --------------------------
	.section	.text._Z16dependencyKerneliPiS_PfS_S_S0_,"ax",@progbits
	.align	128
        .global         _Z16dependencyKerneliPiS_PfS_S_S0_
        .type           _Z16dependencyKerneliPiS_PfS_S_S0_,@function
        .size           _Z16dependencyKerneliPiS_PfS_S_S0_,(.L_x_72 - _Z16dependencyKerneliPiS_PfS_S_S0_)
        .other          _Z16dependencyKerneliPiS_PfS_S_S0_,@"STO_CUDA_ENTRY STV_DEFAULT"
_Z16dependencyKerneliPiS_PfS_S_S0_:
.text._Z16dependencyKerneliPiS_PfS_S_S0_:
[----:B------:R-:W-:Y:S01]  /*0000*/  LDC R1, c[0x0][0x37c] ;  /* 0x0000df00ff017b82 */ /* 0x000fe20000000800 */
[----:B------:R-:W0:Y:S07]  /*0010*/  S2R R12, SR_TID.X ;  /* 0x00000000000c7919 */ /* 0x000e2e0000002100 */
[----:B------:R-:W0:Y:S01]  /*0020*/  S2UR UR8, SR_CTAID.X ;  /* 0x00000000000879c3 */ /* 0x000e220000002500 */
[----:B------:R-:W1:Y:S07]  /*0030*/  LDCU UR4, c[0x0][0x380] ;  /* 0x00007000ff0477ac */ /* 0x000e6e0008000800 */
[----:B------:R-:W0:Y:S02]  /*0040*/  LDC R3, c[0x0][0x360] ;  /* 0x0000d800ff037b82 */ /* 0x000e240000000800 */
[----:B0-----:R-:W-:-:S05]  /*0050*/  IMAD R2, R3, UR8, R12 ;  /* 0x0000000803027c24 */ /* 0x001fca000f8e020c */
[----:B-1----:R-:W-:-:S13]  /*0060*/  ISETP.GE.AND P0, PT, R2, UR4, PT ;  /* 0x0000000402007c0c */ /* 0x002fda000bf06270 */
[----:B------:R-:W-:Y:S05]  /*0070*/  @P0 EXIT ;  /* 0x000000000000094d */ /* 0x000fea0003800000 */
[----:B------:R-:W0:Y:S01]  /*0080*/  LDC.64 R10, c[0x0][0x3a8] ;  /* 0x0000ea00ff0a7b82 */ /* 0x000e220000000a00 */
[----:B------:R-:W1:Y:S01]  /*0090*/  LDCU.64 UR6, c[0x0][0x358] ;  /* 0x00006b00ff0677ac */ /* 0x000e620008000a00 */
[----:B0-----:R-:W-:-:S05]  /*00a0*/  IMAD.WIDE R10, R2, 0x4, R10 ;  /* 0x00000004020a7825 */ /* 0x001fca00078e020a */
[----:B-1----:R-:W2:Y:S02]  /*00b0*/  LDG.E R0, desc[UR6][R10.64] ;  /* 0x000000060a007981 */ /* 0x002ea4000c1e1900 */
[----:B--2---:R-:W-:-:S13]  /*00c0*/  ISETP.NE.AND P0, PT, R0, 0x3b9aca00, PT ;  /* 0x3b9aca000000780c */ /* 0x004fda0003f05270 */
[----:B------:R-:W-:Y:S05]  /*00d0*/  @!P0 EXIT ;  /* 0x000000000000894d */ /* 0x000fea0003800000 */
[----:B------:R-:W0:Y:S08]  /*00e0*/  LDC.64 R8, c[0x0][0x398] ;  /* 0x0000e600ff087b82 */ /* 0x000e300000000a00 */
[----:B------:R-:W1:Y:S01]  /*00f0*/  LDC.64 R6, c[0x0][0x388] ;  /* 0x0000e200ff067b82 */ /* 0x000e620000000a00 */
[----:B0-----:R-:W-:-:S05]  /*0100*/  IMAD.WIDE R8, R2, 0x4, R8 ;  /* 0x0000000402087825 */ /* 0x001fca00078e0208 */
[----:B------:R-:W2:Y:S01]  /*0110*/  LDG.E R4, desc[UR6][R8.64] ;  /* 0x0000000608047981 */ /* 0x000ea2000c1e1900 */
[----:B-1----:R-:W-:-:S05]  /*0120*/  IMAD.WIDE R6, R2, 0x4, R6 ;  /* 0x0000000402067825 */ /* 0x002fca00078e0206 */
[----:B------:R-:W3:Y:S04]  /*0130*/  LDG.E R13, desc[UR6][R6.64] ;  /* 0x00000006060d7981 */ /* 0x000ee8000c1e1900 */
[----:B------:R-:W3:Y:S01]  /*0140*/  LDG.E R0, desc[UR6][R6.64+0x4] ;  /* 0x0000040606007981 */ /* 0x000ee2000c1e1900 */
[----:B------:R-:W0:Y:S01]  /*0150*/  S2UR UR5, SR_CgaCtaId ;  /* 0x00000000000579c3 */ /* 0x000e220000008800 */
[----:B------:R-:W-:Y:S01]  /*0160*/  UMOV UR4, 0x400 ;  /* 0x0000040000047882 */ /* 0x000fe20000000000 */
[----:B------:R-:W-:Y:S01]  /*0170*/  BSSY B2, `(.L_x_0) ;  /* 0x000003c000027945 */ /* 0x000fe20003800000 */
[----:B0-----:R-:W-:-:S06]  /*0180*/  ULEA UR4, UR5, UR4, 0x18 ;  /* 0x0000000405047291 */ /* 0x001fcc000f8ec0ff */
[----:B------:R-:W-:-:S05]  /*0190*/  LEA R12, R12, UR4, 0x2 ;  /* 0x000000040c0c7c11 */ /* 0x000fca000f8e10ff */
[----:B--2---:R0:W-:Y:S01]  /*01a0*/  STS [R12], R4 ;  /* 0x000000040c007388 */ /* 0x0041e20000000800 */
[----:B------:R-:W-:Y:S01]  /*01b0*/  IMAD.MOV.U32 R3, RZ, RZ, R4 ;  /* 0x000000ffff037224 */ /* 0x000fe200078e0004 */
[----:B---3--:R-:W-:-:S13]  /*01c0*/  ISETP.GE.AND P0, PT, R13, R0, PT ;  /* 0x000000000d00720c */ /* 0x008fda0003f06270 */
[----:B0-----:R-:W-:Y:S05]  /*01d0*/  @P0 BRA `(.L_x_1) ;  /* 0x0000000000d40947 */ /* 0x001fea0003800000 */
[----:B------:R-:W0:Y:S01]  /*01e0*/  LDC.64 R4, c[0x0][0x3a0] ;  /* 0x0000e800ff047b82 */ /* 0x000e220000000a00 */
[----:B------:R-:W-:Y:S01]  /*01f0*/  BSSY B1, `(.L_x_2) ;  /* 0x0000031000017945 */ /* 0x000fe20003800000 */
[----:B0-----:R-:W-:-:S07]  /*0200*/  IMAD.WIDE R4, R2, 0x4, R4 ;  /* 0x0000000402047825 */ /* 0x001fce00078e0204 */
.L_x_9:
[----:B0-----:R-:W0:Y:S01]  /*0210*/  LDC.64 R14, c[0x0][0x390] ;  /* 0x0000e400ff0e7b82 */ /* 0x001e220000000a00 */
[----:B------:R-:W2:Y:S07]  /*0220*/  LDG.E R3, desc[UR6][R10.64] ;  /* 0x000000060a037981 */ /* 0x000eae000c1e1900 */
[----:B------:R-:W1:Y:S01]  /*0230*/  LDC.64 R16, c[0x0][0x3a8] ;  /* 0x0000ea00ff107b82 */ /* 0x000e620000000a00 */
[----:B0-----:R-:W-:-:S06]  /*0240*/  IMAD.WIDE R14, R13, 0x4, R14 ;  /* 0x000000040d0e7825 */ /* 0x001fcc00078e020e */
[----:B------:R-:W1:Y:S02]  /*0250*/  LDG.E R14, desc[UR6][R14.64] ;  /* 0x000000060e0e7981 */ /* 0x000e64000c1e1900 */
[----:B-1----:R-:W-:-:S06]  /*0260*/  IMAD.WIDE R16, R14, 0x4, R16 ;  /* 0x000000040e107825 */ /* 0x002fcc00078e0210 */
[----:B------:R-:W3:Y:S01]  /*0270*/  LDG.E R16, desc[UR6][R16.64] ;  /* 0x0000000610107981 */ /* 0x000ee2000c1e1900 */
[----:B--2---:R-:W-:Y:S01]  /*0280*/  VIADD R3, R3, 0x1 ;  /* 0x0000000103037836 */ /* 0x004fe20000000000 */
[----:B------:R-:W-:Y:S05]  /*0290*/  YIELD ;  /* 0x0000000000007946 */ /* 0x000fea0003800000 */
[----:B------:R-:W-:Y:S01]  /*02a0*/  BSSY.RECONVERGENT B0, `(.L_x_3) ;  /* 0x0000022000007945 */ /* 0x000fe20003800200 */
[----:B---3--:R-:W-:-:S13]  /*02b0*/  ISETP.NE.AND P0, PT, R16, R3, PT ;  /* 0x000000031000720c */ /* 0x008fda0003f05270 */
[----:B------:R-:W-:Y:S05]  /*02c0*/  @P0 BRA `(.L_x_4) ;  /* 0x00000000007c0947 */ /* 0x000fea0003800000 */
[----:B------:R-:W0:Y:S01]  /*02d0*/  LDC.64 R16, c[0x0][0x3a0] ;  /* 0x0000e800ff107b82 */ /* 0x000e220000000a00 */
[----:B------:R-:W2:Y:S01]  /*02e0*/  LDG.E R0, desc[UR6][R4.64] ;  /* 0x0000000604007981 */ /* 0x000ea2000c1e1900 */
[----:B0-----:R-:W-:-:S05]  /*02f0*/  IMAD.WIDE R16, R14, 0x4, R16 ;  /* 0x000000040e107825 */ /* 0x001fca00078e0210 */
[----:B------:R-:W3:Y:S01]  /*0300*/  LDG.E R3, desc[UR6][R16.64] ;  /* 0x0000000610037981 */ /* 0x000ee2000c1e1900 */
[----:B------:R-:W-:Y:S01]  /*0310*/  BSSY.RECONVERGENT B3, `(.L_x_5) ;  /* 0x000000e000037945 */ /* 0x000fe20003800200 */
[----:B--2---:R-:W-:Y:S02]  /*0320*/  I2FP.F32.S32 R0, R0 ;  /* 0x0000000000007245 */ /* 0x004fe40000201400 */
[----:B---3--:R-:W-:-:S04]  /*0330*/  I2FP.F32.S32 R3, R3 ;  /* 0x0000000300037245 */ /* 0x008fc80000201400 */
[----:B------:R-:W0:Y:S08]  /*0340*/  MUFU.RCP R18, R3 ;  /* 0x0000000300127308 */ /* 0x000e300000001000 */
[----:B------:R-:W1:Y:S01]  /*0350*/  FCHK P0, R0, R3 ;  /* 0x0000000300007302 */ /* 0x000e620000000000 */
[----:B0-----:R-:W-:-:S04]  /*0360*/  FFMA R15, -R3, R18, 1 ;  /* 0x3f800000030f7423 */ /* 0x001fc80000000112 */
[----:B------:R-:W-:-:S04]  /*0370*/  FFMA R15, R18, R15, R18 ;  /* 0x0000000f120f7223 */ /* 0x000fc80000000012 */
[----:B------:R-:W-:-:S04]  /*0380*/  FFMA R18, R0, R15, RZ ;  /* 0x0000000f00127223 */ /* 0x000fc800000000ff */
[----:B------:R-:W-:-:S04]  /*0390*/  FFMA R19, -R3, R18, R0 ;  /* 0x0000001203137223 */ /* 0x000fc80000000100 */
[----:B------:R-:W-:Y:S01]  /*03a0*/  FFMA R18, R15, R19, R18 ;  /* 0x000000130f127223 */ /* 0x000fe20000000012 */
[----:B-1----:R-:W-:Y:S06]  /*03b0*/  @!P0 BRA `(.L_x_6) ;  /* 0x00000000000c8947 */ /* 0x002fec0003800000 */
[----:B------:R-:W-:-:S07]  /*03c0*/  MOV R16, 0x3e0 ;  /* 0x000003e000107802 */ /* 0x000fce0000000f00 */
[----:B------:R-:W-:Y:S05]  /*03d0*/  CALL.REL.NOINC `($__internal_0_$__cuda_sm3x_div_rn_noftz_f32_slowpath) ;  /* 0x0000000000787944 */ /* 0x000fea0003c00000 */
[----:B------:R-:W-:-:S07]  /*03e0*/  IMAD.MOV.U32 R18, RZ, RZ, R0 ;  /* 0x000000ffff127224 */ /* 0x000fce00078e0000 */
.L_x_6:
[----:B------:R-:W-:Y:S05]  /*03f0*/  BSYNC.RECONVERGENT B3 ;  /* 0x0000000000037941 */ /* 0x000fea0003800200 */
.L_x_5:
[----:B------:R-:W0:Y:S02]  /*0400*/  LDC.64 R16, c[0x0][0x398] ;  /* 0x0000e600ff107b82 */ /* 0x000e240000000a00 */
[----:B0-----:R-:W-:-:S06]  /*0410*/  IMAD.WIDE R14, R14, 0x4, R16 ;  /* 0x000000040e0e7825 */ /* 0x001fcc00078e0210 */
[----:B------:R-:W2:Y:S01]  /*0420*/  LDG.E R14, desc[UR6][R14.64] ;  /* 0x000000060e0e7981 */ /* 0x000ea2000c1e1900 */
[----:B------:R-:W-:Y:S01]  /*0430*/  BSSY.RECONVERGENT B3, `(.L_x_7) ;  /* 0x0000007000037945 */ /* 0x000fe20003800200 */
[----:B--2---:R-:W-:-:S04]  /*0440*/  FADD R3, R14, 1 ;  /* 0x3f8000000e037421 */ /* 0x004fc80000000000 */
[----:B------:R-:W-:-:S07]  /*0450*/  FMUL R3, R3, R18 ;  /* 0x0000001203037220 */ /* 0x000fce0000400000 */
.L_x_8:
[----:B------:R-:W0:Y:S02]  /*0460*/  LDS R14, [R12] ;  /* 0x000000000c0e7984 */ /* 0x000e240000000800 */
[----:B0-----:R-:W-:-:S05]  /*0470*/  FADD R15, R3, R14 ;  /* 0x0000000e030f7221 */ /* 0x001fca0000000000 */
[----:B------:R-:W0:Y:S02]  /*0480*/  ATOMS.CAST.SPIN P0, [R12], R14, R15 ;  /* 0x0000000e0c00758d */ /* 0x000e24000180000f */
[----:B0-----:R-:W-:Y:S05]  /*0490*/  @!P0 BRA `(.L_x_8) ;  /* 0xfffffffc00f08947 */ /* 0x001fea000383ffff */
[----:B------:R-:W-:Y:S05]  /*04a0*/  BSYNC.RECONVERGENT B3 ;  /* 0x0000000000037941 */ /* 0x000fea0003800200 */
.L_x_7:
[----:B------:R0:W5:Y:S02]  /*04b0*/  LDG.E R0, desc[UR6][R6.64+0x4] ;  /* 0x0000040606007981 */ /* 0x000164000c1e1900 */
.L_x_4:
[----:B------:R-:W-:Y:S05]  /*04c0*/  BSYNC.RECONVERGENT B0 ;  /* 0x0000000000007941 */ /* 0x000fea0003800200 */
.L_x_3:
[----:B------:R-:W-:-:S05]  /*04d0*/  VIADD R13, R13, 0x1 ;  /* 0x000000010d0d7836 */ /* 0x000fca0000000000 */
[----:B-----5:R-:W-:-:S13]  /*04e0*/  ISETP.GE.AND P0, PT, R13, R0, PT ;  /* 0x000000000d00720c */ /* 0x020fda0003f06270 */
[----:B------:R-:W-:Y:S05]  /*04f0*/  @!P0 BRA `(.L_x_9) ;  /* 0xfffffffc00448947 */ /* 0x000fea000383ffff */
[----:B------:R-:W-:Y:S05]  /*0500*/  BSYNC B1 ;  /* 0x0000000000017941 */ /* 0x000fea0003800000 */
.L_x_2:
[----:B------:R1:W5:Y:S04]  /*0510*/  LDG.E R3, desc[UR6][R8.64] ;  /* 0x0000000608037981 */ /* 0x000368000c1e1900 */
[----:B------:R1:W2:Y:S02]  /*0520*/  LDS R4, [R12] ;  /* 0x000000000c047984 */ /* 0x0002a40000000800 */
.L_x_1:
[----:B------:R-:W-:Y:S05]  /*0530*/  BSYNC B2 ;  /* 0x0000000000027941 */ /* 0x000fea0003800000 */
.L_x_0:
[----:B------:R-:W-:Y:S01]  /*0540*/  ISETP.NE.AND P0, PT, R2, UR8, PT ;  /* 0x0000000802007c0c */ /* 0x000fe2000bf05270 */
[----:B0-2--5:R-:W-:-:S05]  /*0550*/  FADD R7, R4, R3 ;  /* 0x0000000304077221 */ /* 0x025fca0000000000 */
[----:B------:R0:W-:Y:S07]  /*0560*/  STG.E desc[UR6][R8.64], R7 ;  /* 0x0000000708007986 */ /* 0x0001ee000c101906 */
[----:B------:R-:W-:Y:S05]  /*0570*/  @!P0 EXIT ;  /* 0x000000000000894d */ /* 0x000fea0003800000 */
[----:B------:R-:W2:Y:S02]  /*0580*/  LDC.64 R4, c[0x0][0x3b0] ;  /* 0x0000ec00ff047b82 */ /* 0x000ea40000000a00 */
[----:B--2---:R-:W-:-:S05]  /*0590*/  IMAD.WIDE R2, R2, 0x4, R4 ;  /* 0x0000000402027825 */ /* 0x004fca00078e0204 */
[----:B------:R-:W-:Y:S01]  /*05a0*/  REDG.E.ADD.F32.FTZ.RN.STRONG.GPU desc[UR6][R2.64], R7 ;  /* 0x00000007020079a6 */ /* 0x000fe2000c12f306 */
[----:B------:R-:W-:Y:S05]  /*05b0*/  EXIT ;  /* 0x000000000000794d */ /* 0x000fea0003800000 */
        .weak           $__internal_0_$__cuda_sm3x_div_rn_noftz_f32_slowpath
        .type           $__internal_0_$__cuda_sm3x_div_rn_noftz_f32_slowpath,@function
        .size           $__internal_0_$__cuda_sm3x_div_rn_noftz_f32_slowpath,(.L_x_72 - $__internal_0_$__cuda_sm3x_div_rn_noftz_f32_slowpath)
$__internal_0_$__cuda_sm3x_div_rn_noftz_f32_slowpath:
[--C-:B------:R-:W-:Y:S01]  /*05c0*/  SHF.R.U32.HI R15, RZ, 0x17, R3.reuse ;  /* 0x00000017ff0f7819 */ /* 0x100fe20000011603 */
[----:B------:R-:W-:Y:S01]  /*05d0*/  BSSY.RECONVERGENT B4, `(.L_x_10) ;  /* 0x0000064000047945 */ /* 0x000fe20003800200 */
[--C-:B------:R-:W-:Y:S01]  /*05e0*/  SHF.R.U32.HI R17, RZ, 0x17, R0.reuse ;  /* 0x00000017ff117819 */ /* 0x100fe20000011600 */
[----:B------:R-:W-:Y:S01]  /*05f0*/  IMAD.MOV.U32 R19, RZ, RZ, R0 ;  /* 0x000000ffff137224 */ /* 0x000fe200078e0000 */
[----:B------:R-:W-:Y:S01]  /*0600*/  LOP3.LUT R15, R15, 0xff, RZ, 0xc0, !PT ;  /* 0x000000ff0f0f7812 */ /* 0x000fe200078ec0ff */
[----:B------:R-:W-:Y:S01]  /*0610*/  IMAD.MOV.U32 R20, RZ, RZ, R3 ;  /* 0x000000ffff147224 */ /* 0x000fe200078e0003 */
[----:B------:R-:W-:-:S03]  /*0620*/  LOP3.LUT R18, R17, 0xff, RZ, 0xc0, !PT ;  /* 0x000000ff11127812 */ /* 0x000fc600078ec0ff */
[----:B------:R-:W-:Y:S02]  /*0630*/  VIADD R22, R15, 0xffffffff ;  /* 0xffffffff0f167836 */ /* 0x000fe40000000000 */
[----:B------:R-:W-:-:S03]  /*0640*/  VIADD R21, R18, 0xffffffff ;  /* 0xffffffff12157836 */ /* 0x000fc60000000000 */
[----:B------:R-:W-:-:S04]  /*0650*/  ISETP.GT.U32.AND P0, PT, R22, 0xfd, PT ;  /* 0x000000fd1600780c */ /* 0x000fc80003f04070 */
[----:B------:R-:W-:-:S13]  /*0660*/  ISETP.GT.U32.OR P0, PT, R21, 0xfd, P0 ;  /* 0x000000fd1500780c */ /* 0x000fda0000704470 */
[----:B------:R-:W-:Y:S01]  /*0670*/  @!P0 IMAD.MOV.U32 R17, RZ, RZ, RZ ;  /* 0x000000ffff118224 */ /* 0x000fe200078e00ff */
[----:B------:R-:W-:Y:S06]  /*0680*/  @!P0 BRA `(.L_x_11) ;  /* 0x00000000005c8947 */ /* 0x000fec0003800000 */
[----:B------:R-:W-:Y:S02]  /*0690*/  FSETP.GTU.FTZ.AND P0, PT, |R0|, +INF , PT ;  /* 0x7f8000000000780b */ /* 0x000fe40003f1c200 */
[----:B------:R-:W-:-:S04]  /*06a0*/  FSETP.GTU.FTZ.AND P1, PT, |R3|, +INF , PT ;  /* 0x7f8000000300780b */ /* 0x000fc80003f3c200 */
[----:B------:R-:W-:-:S13]  /*06b0*/  PLOP3.LUT P0, PT, P0, P1, PT, 0xf8, 0x8f ;  /* 0x00000000008f781c */ /* 0x000fda0000703f70 */
[----:B------:R-:W-:Y:S05]  /*06c0*/  @P0 BRA `(.L_x_12) ;  /* 0x00000004004c0947 */ /* 0x000fea0003800000 */
[----:B------:R-:W-:-:S13]  /*06d0*/  LOP3.LUT P0, RZ, R20, 0x7fffffff, R19, 0xc8, !PT ;  /* 0x7fffffff14ff7812 */ /* 0x000fda000780c813 */
[----:B------:R-:W-:Y:S05]  /*06e0*/  @!P0 BRA `(.L_x_13) ;  /* 0x00000004003c8947 */ /* 0x000fea0003800000 */
[C---:B------:R-:W-:Y:S02]  /*06f0*/  FSETP.NEU.FTZ.AND P2, PT, |R0|.reuse, +INF , PT ;  /* 0x7f8000000000780b */ /* 0x040fe40003f5d200 */
[----:B------:R-:W-:Y:S02]  /*0700*/  FSETP.NEU.FTZ.AND P1, PT, |R3|, +INF , PT ;  /* 0x7f8000000300780b */ /* 0x000fe40003f3d200 */
[----:B------:R-:W-:-:S11]  /*0710*/  FSETP.NEU.FTZ.AND P0, PT, |R0|, +INF , PT ;  /* 0x7f8000000000780b */ /* 0x000fd60003f1d200 */
[----:B------:R-:W-:Y:S05]  /*0720*/  @!P1 BRA !P2, `(.L_x_13) ;  /* 0x00000004002c9947 */ /* 0x000fea0005000000 */
[----:B------:R-:W-:-:S04]  /*0730*/  LOP3.LUT P2, RZ, R19, 0x7fffffff, RZ, 0xc0, !PT ;  /* 0x7fffffff13ff7812 */ /* 0x000fc8000784c0ff */
[----:B------:R-:W-:-:S13]  /*0740*/  PLOP3.LUT P1, PT, P1, P2, PT, 0x2f, 0xf2 ;  /* 0x0000000000f2781c */ /* 0x000fda0000f24577 */
[----:B------:R-:W-:Y:S05]  /*0750*/  @P1 BRA `(.L_x_14) ;  /* 0x0000000400181947 */ /* 0x000fea0003800000 */
[----:B------:R-:W-:-:S04]  /*0760*/  LOP3.LUT P1, RZ, R20, 0x7fffffff, RZ, 0xc0, !PT ;  /* 0x7fffffff14ff7812 */ /* 0x000fc8000782c0ff */
[----:B------:R-:W-:-:S13]  /*0770*/  PLOP3.LUT P0, PT, P0, P1, PT, 0x2f, 0xf2 ;  /* 0x0000000000f2781c */ /* 0x000fda0000702577 */
[----:B------:R-:W-:Y:S05]  /*0780*/  @P0 BRA `(.L_x_15) ;  /* 0x0000000400000947 */ /* 0x000fea0003800000 */
[----:B------:R-:W-:Y:S02]  /*0790*/  ISETP.GE.AND P0, PT, R21, RZ, PT ;  /* 0x000000ff1500720c */ /* 0x000fe40003f06270 */
[----:B------:R-:W-:-:S11]  /*07a0*/  ISETP.GE.AND P1, PT, R22, RZ, PT ;  /* 0x000000ff1600720c */ /* 0x000fd60003f26270 */
[----:B------:R-:W-:Y:S02]  /*07b0*/  @P0 IMAD.MOV.U32 R17, RZ, RZ, RZ ;  /* 0x000000ffff110224 */ /* 0x000fe400078e00ff */
[----:B------:R-:W-:Y:S01]  /*07c0*/  @!P0 FFMA R19, R0, 1.84467440737095516160e+19, RZ ;  /* 0x5f80000000138823 */ /* 0x000fe200000000ff */
[----:B------:R-:W-:Y:S02]  /*07d0*/  @!P0 IMAD.MOV.U32 R17, RZ, RZ, -0x40 ;  /* 0xffffffc0ff118424 */ /* 0x000fe400078e00ff */
[----:B------:R-:W-:Y:S02]  /*07e0*/  @!P1 FFMA R20, R3, 1.84467440737095516160e+19, RZ ;  /* 0x5f80000003149823 */ /* 0x000fe400000000ff */
[----:B------:R-:W-:-:S07]  /*07f0*/  @!P1 VIADD R17, R17, 0x40 ;  /* 0x0000004011119836 */ /* 0x000fce0000000000 */
.L_x_11:
[----:B------:R-:W-:Y:S01]  /*0800*/  LEA R3, R15, 0xc0800000, 0x17 ;  /* 0xc08000000f037811 */ /* 0x000fe200078eb8ff */
[----:B------:R-:W-:Y:S04]  /*0810*/  BSSY.RECONVERGENT B5, `(.L_x_16) ;  /* 0x0000036000057945 */ /* 0x000fe80003800200 */
[----:B------:R-:W-:Y:S02]  /*0820*/  IMAD.IADD R21, R20, 0x1, -R3 ;  /* 0x0000000114157824 */ /* 0x000fe400078e0a03 */
[----:B------:R-:W-:Y:S02]  /*0830*/  VIADD R20, R18, 0xffffff81 ;  /* 0xffffff8112147836 */ /* 0x000fe40000000000 */
[----:B------:R-:W0:Y:S01]  /*0840*/  MUFU.RCP R3, R21 ;  /* 0x0000001500037308 */ /* 0x000e220000001000 */
[----:B------:R-:W-:Y:S01]  /*0850*/  FADD.FTZ R23, -R21, -RZ ;  /* 0x800000ff15177221 */ /* 0x000fe20000010100 */
[C---:B------:R-:W-:Y:S01]  /*0860*/  IMAD R0, R20.reuse, -0x800000, R19 ;  /* 0xff80000014007824 */ /* 0x040fe200078e0213 */
[----:B------:R-:W-:-:S05]  /*0870*/  IADD3 R20, PT, PT, R20, 0x7f, -R15 ;  /* 0x0000007f14147810 */ /* 0x000fca0007ffe80f */
[----:B------:R-:W-:Y:S02]  /*0880*/  IMAD.IADD R20, R20, 0x1, R17 ;  /* 0x0000000114147824 */ /* 0x000fe400078e0211 */
[----:B0-----:R-:W-:-:S04]  /*0890*/  FFMA R18, R3, R23, 1 ;  /* 0x3f80000003127423 */ /* 0x001fc80000000017 */
[----:B------:R-:W-:-:S04]  /*08a0*/  FFMA R3, R3, R18, R3 ;  /* 0x0000001203037223 */ /* 0x000fc80000000003 */
[----:B------:R-:W-:-:S04]  /*08b0*/  FFMA R18, R0, R3, RZ ;  /* 0x0000000300127223 */ /* 0x000fc800000000ff */
[----:B------:R-:W-:-:S04]  /*08c0*/  FFMA R19, R23, R18, R0 ;  /* 0x0000001217137223 */ /* 0x000fc80000000000 */
[----:B------:R-:W-:-:S04]  /*08d0*/  FFMA R18, R3, R19, R18 ;  /* 0x0000001303127223 */ /* 0x000fc80000000012 */
[----:B------:R-:W-:-:S04]  /*08e0*/  FFMA R23, R23, R18, R0 ;  /* 0x0000001217177223 */ /* 0x000fc80000000000 */
[----:B------:R-:W-:-:S05]  /*08f0*/  FFMA R0, R3, R23, R18 ;  /* 0x0000001703007223 */ /* 0x000fca0000000012 */
[----:B------:R-:W-:-:S04]  /*0900*/  SHF.R.U32.HI R15, RZ, 0x17, R0 ;  /* 0x00000017ff0f7819 */ /* 0x000fc80000011600 */
[----:B------:R-:W-:-:S05]  /*0910*/  LOP3.LUT R15, R15, 0xff, RZ, 0xc0, !PT ;  /* 0x000000ff0f0f7812 */ /* 0x000fca00078ec0ff */
[----:B------:R-:W-:-:S04]  /*0920*/  IMAD.IADD R19, R15, 0x1, R20 ;  /* 0x000000010f137824 */ /* 0x000fc800078e0214 */
[----:B------:R-:W-:-:S05]  /*0930*/  VIADD R15, R19, 0xffffffff ;  /* 0xffffffff130f7836 */ /* 0x000fca0000000000 */
[----:B------:R-:W-:-:S13]  /*0940*/  ISETP.GE.U32.AND P0, PT, R15, 0xfe, PT ;  /* 0x000000fe0f00780c */ /* 0x000fda0003f06070 */
[----:B------:R-:W-:Y:S05]  /*0950*/  @!P0 BRA `(.L_x_17) ;  /* 0x0000000000808947 */ /* 0x000fea0003800000 */
[----:B------:R-:W-:-:S13]  /*0960*/  ISETP.GT.AND P0, PT, R19, 0xfe, PT ;  /* 0x000000fe1300780c */ /* 0x000fda0003f04270 */
[----:B------:R-:W-:Y:S05]  /*0970*/  @P0 BRA `(.L_x_18) ;  /* 0x00000000006c0947 */ /* 0x000fea0003800000 */
[----:B------:R-:W-:-:S13]  /*0980*/  ISETP.GE.AND P0, PT, R19, 0x1, PT ;  /* 0x000000011300780c */ /* 0x000fda0003f06270 */
[----:B------:R-:W-:Y:S05]  /*0990*/  @P0 BRA `(.L_x_19) ;  /* 0x0000000000740947 */ /* 0x000fea0003800000 */
[----:B------:R-:W-:Y:S02]  /*09a0*/  ISETP.GE.AND P0, PT, R19, -0x18, PT ;  /* 0xffffffe81300780c */ /* 0x000fe40003f06270 */
[----:B------:R-:W-:-:S11]  /*09b0*/  LOP3.LUT R0, R0, 0x80000000, RZ, 0xc0, !PT ;  /* 0x8000000000007812 */ /* 0x000fd600078ec0ff */
[----:B------:R-:W-:Y:S05]  /*09c0*/  @!P0 BRA `(.L_x_19) ;  /* 0x0000000000688947 */ /* 0x000fea0003800000 */
[-CC-:B------:R-:W-:Y:S01]  /*09d0*/  FFMA.RZ R15, R3, R23.reuse, R18.reuse ;  /* 0x00000017030f7223 */ /* 0x180fe2000000c012 */
[C---:B------:R-:W-:Y:S01]  /*09e0*/  VIADD R20, R19.reuse, 0x20 ;  /* 0x0000002013147836 */ /* 0x040fe20000000000 */
[C---:B------:R-:W-:Y:S02]  /*09f0*/  ISETP.NE.AND P2, PT, R19.reuse, RZ, PT ;  /* 0x000000ff1300720c */ /* 0x040fe40003f45270 */
[----:B------:R-:W-:Y:S02]  /*0a00*/  ISETP.NE.AND P1, PT, R19, RZ, PT ;  /* 0x000000ff1300720c */ /* 0x000fe40003f25270 */
[----:B------:R-:W-:Y:S01]  /*0a10*/  LOP3.LUT R17, R15, 0x7fffff, RZ, 0xc0, !PT ;  /* 0x007fffff0f117812 */ /* 0x000fe200078ec0ff */
[CCC-:B------:R-:W-:Y:S01]  /*0a20*/  FFMA.RP R15, R3.reuse, R23.reuse, R18.reuse ;  /* 0x00000017030f7223 */ /* 0x1c0fe20000008012 */
[----:B------:R-:W-:Y:S01]  /*0a30*/  FFMA.RM R18, R3, R23, R18 ;  /* 0x0000001703127223 */ /* 0x000fe20000004012 */
[----:B------:R-:W-:Y:S01]  /*0a40*/  IMAD.MOV R3, RZ, RZ, -R19 ;  /* 0x000000ffff037224 */ /* 0x000fe200078e0a13 */
[----:B------:R-:W-:-:S03]  /*0a50*/  LOP3.LUT R17, R17, 0x800000, RZ, 0xfc, !PT ;  /* 0x0080000011117812 */ /* 0x000fc600078efcff */
[----:B------:R-:W-:Y:S02]  /*0a60*/  FSETP.NEU.FTZ.AND P0, PT, R15, R18, PT ;  /* 0x000000120f00720b */ /* 0x000fe40003f1d000 */
[----:B------:R-:W-:Y:S02]  /*0a70*/  SHF.L.U32 R20, R17, R20, RZ ;  /* 0x0000001411147219 */ /* 0x000fe400000006ff */
[----:B------:R-:W-:Y:S02]  /*0a80*/  SEL R18, R3, RZ, P2 ;  /* 0x000000ff03127207 */ /* 0x000fe40001000000 */
[----:B------:R-:W-:Y:S02]  /*0a90*/  ISETP.NE.AND P1, PT, R20, RZ, P1 ;  /* 0x000000ff1400720c */ /* 0x000fe40000f25270 */
[----:B------:R-:W-:Y:S02]  /*0aa0*/  SHF.R.U32.HI R18, RZ, R18, R17 ;  /* 0x00000012ff127219 */ /* 0x000fe40000011611 */
[----:B------:R-:W-:-:S02]  /*0ab0*/  PLOP3.LUT P0, PT, P0, P1, PT, 0xf8, 0x8f ;  /* 0x00000000008f781c */ /* 0x000fc40000703f70 */
[----:B------:R-:W-:Y:S02]  /*0ac0*/  SHF.R.U32.HI R20, RZ, 0x1, R18 ;  /* 0x00000001ff147819 */ /* 0x000fe40000011612 */
[----:B------:R-:W-:-:S04]  /*0ad0*/  SEL R3, RZ, 0x1, !P0 ;  /* 0x00000001ff037807 */ /* 0x000fc80004000000 */
[----:B------:R-:W-:-:S04]  /*0ae0*/  LOP3.LUT R3, R3, 0x1, R20, 0xf8, !PT ;  /* 0x0000000103037812 */ /* 0x000fc800078ef814 */
[----:B------:R-:W-:-:S05]  /*0af0*/  LOP3.LUT R3, R3, R18, RZ, 0xc0, !PT ;  /* 0x0000001203037212 */ /* 0x000fca00078ec0ff */
[----:B------:R-:W-:-:S05]  /*0b00*/  IMAD.IADD R3, R20, 0x1, R3 ;  /* 0x0000000114037824 */ /* 0x000fca00078e0203 */
[----:B------:R-:W-:Y:S01]  /*0b10*/  LOP3.LUT R0, R3, R0, RZ, 0xfc, !PT ;  /* 0x0000000003007212 */ /* 0x000fe200078efcff */
[----:B------:R-:W-:Y:S06]  /*0b20*/  BRA `(.L_x_19) ;  /* 0x0000000000107947 */ /* 0x000fec0003800000 */
.L_x_18:
[----:B------:R-:W-:-:S04]  /*0b30*/  LOP3.LUT R0, R0, 0x80000000, RZ, 0xc0, !PT ;  /* 0x8000000000007812 */ /* 0x000fc800078ec0ff */
[----:B------:R-:W-:Y:S01]  /*0b40*/  LOP3.LUT R0, R0, 0x7f800000, RZ, 0xfc, !PT ;  /* 0x7f80000000007812 */ /* 0x000fe200078efcff */
[----:B------:R-:W-:Y:S06]  /*0b50*/  BRA `(.L_x_19) ;  /* 0x0000000000047947 */ /* 0x000fec0003800000 */
.L_x_17:
[----:B------:R-:W-:-:S07]  /*0b60*/  IMAD R0, R20, 0x800000, R0 ;  /* 0x0080000014007824 */ /* 0x000fce00078e0200 */
.L_x_19:
[----:B------:R-:W-:Y:S05]  /*0b70*/  BSYNC.RECONVERGENT B5 ;  /* 0x0000000000057941 */ /* 0x000fea0003800200 */
.L_x_16:
[----:B------:R-:W-:Y:S05]  /*0b80*/  BRA `(.L_x_20) ;  /* 0x0000000000207947 */ /* 0x000fea0003800000 */
.L_x_15:
[----:B------:R-:W-:-:S04]  /*0b90*/  LOP3.LUT R0, R20, 0x80000000, R19, 0x48, !PT ;  /* 0x8000000014007812 */ /* 0x000fc800078e4813 */
[----:B------:R-:W-:Y:S01]  /*0ba0*/  LOP3.LUT R0, R0, 0x7f800000, RZ, 0xfc, !PT ;  /* 0x7f80000000007812 */ /* 0x000fe200078efcff */
[----:B------:R-:W-:Y:S06]  /*0bb0*/  BRA `(.L_x_20) ;  /* 0x0000000000147947 */ /* 0x000fec0003800000 */
.L_x_14:
[----:B------:R-:W-:Y:S01]  /*0bc0*/  LOP3.LUT R0, R20, 0x80000000, R19, 0x48, !PT ;  /* 0x8000000014007812 */ /* 0x000fe200078e4813 */
[----:B------:R-:W-:Y:S06]  /*0bd0*/  BRA `(.L_x_20) ;  /* 0x00000000000c7947 */ /* 0x000fec0003800000 */
.L_x_13:
[----:B------:R-:W0:Y:S01]  /*0be0*/  MUFU.RSQ R0, -QNAN ;  /* 0xffc0000000007908 */ /* 0x000e220000001400 */
[----:B------:R-:W-:Y:S05]  /*0bf0*/  BRA `(.L_x_20) ;  /* 0x0000000000047947 */ /* 0x000fea0003800000 */
.L_x_12:
[----:B------:R-:W-:-:S07]  /*0c00*/  FADD.FTZ R0, R0, R3 ;  /* 0x0000000300007221 */ /* 0x000fce0000010000 */
.L_x_20:
[----:B------:R-:W-:Y:S05]  /*0c10*/  BSYNC.RECONVERGENT B4 ;  /* 0x0000000000047941 */ /* 0x000fea0003800200 */
.L_x_10:
[----:B------:R-:W-:-:S04]  /*0c20*/  IMAD.MOV.U32 R17, RZ, RZ, 0x0 ;  /* 0x00000000ff117424 */ /* 0x000fc800078e00ff */
[----:B0-----:R-:W-:Y:S05]  /*0c30*/  RET.REL.NODEC R16 `(_Z16dependencyKerneliPiS_PfS_S_S0_) ;  /* 0xfffffff010f07950 */ /* 0x001fea0003c3ffff */
.L_x_21:
[----:B------:R-:W-:-:S00]  /*0c40*/  BRA `(.L_x_21) ;  /* 0xfffffffc00fc7947 */ /* 0x000fc0000383ffff */
[----:B------:R-:W-:-:S00]  /*0c50*/  NOP ;  /* 0x0000000000007918 */ /* 0x000fc00000000000 */
        /* <DEDUP_REMOVED lines=10> */
.L_x_72:


//--------------------- .text._Z9bfsKerneliPiS_iS_S_S_S_S_S_ --------------------------
	.section	.text._Z9bfsKerneliPiS_iS_S_S_S_S_S_,"ax",@progbits
	.align	128
        .global         _Z9bfsKerneliPiS_iS_S_S_S_S_S_
        .type           _Z9bfsKerneliPiS_iS_S_S_S_S_S_,@function
        .size           _Z9bfsKerneliPiS_iS_S_S_S_S_S_,(.L_x_74 - _Z9bfsKerneliPiS_iS_S_S_S_S_S_)
        .other          _Z9bfsKerneliPiS_iS_S_S_S_S_S_,@"STO_CUDA_ENTRY STV_DEFAULT"
_Z9bfsKerneliPiS_iS_S_S_S_S_S_:
.text._Z9bfsKerneliPiS_iS_S_S_S_S_S_:
[----:B------:R-:W-:Y:S01]  /*0000*/  LDC R1, c[0x0][0x37c] ;  /* 0x0000df00ff017b82 */ /* 0x000fe20000000800 */
[----:B------:R-:W0:Y:S07]  /*0010*/  S2R R0, SR_TID.X ;  /* 0x0000000000007919 */ /* 0x000e2e0000002100 */
[----:B------:R-:W1:Y:S01]  /*0020*/  S2UR UR4, SR_CTAID.X ;  /* 0x00000000000479c3 */ /* 0x000e620000002500 */
[----:B------:R-:W2:Y:S01]  /*0030*/  LDCU.64 UR6, c[0x0][0x3b0] ;  /* 0x00007600ff0677ac */ /* 0x000ea20008000a00 */
[----:B------:R-:W-:Y:S01]  /*0040*/  BSSY.RECONVERGENT B0, `(.L_x_22) ;  /* 0x000001c000007945 */ /* 0x000fe20003800200 */
[----:B------:R-:W3:Y:S05]  /*0050*/  LDCU.64 UR8, c[0x0][0x358] ;  /* 0x00006b00ff0877ac */ /* 0x000eea0008000a00 */
[----:B------:R-:W1:Y:S08]  /*0060*/  LDC R3, c[0x0][0x360] ;  /* 0x0000d800ff037b82 */ /* 0x000e700000000800 */
[----:B------:R-:W4:Y:S01]  /*0070*/  LDC R15, c[0x0][0x398] ;  /* 0x0000e600ff0f7b82 */ /* 0x000f220000000800 */
[----:B--2---:R-:W-:-:S02]  /*0080*/  IMAD.U32 R28, RZ, RZ, UR6 ;  /* 0x00000006ff1c7e24 */ /* 0x004fc4000f8e00ff */
[----:B------:R-:W-:-:S05]  /*0090*/  IMAD.U32 R29, RZ, RZ, UR7 ;  /* 0x00000007ff1d7e24 */ /* 0x000fca000f8e00ff */
[----:B------:R-:W2:Y:S01]  /*00a0*/  LDC.64 R4, c[0x0][0x3c0] ;  /* 0x0000f000ff047b82 */ /* 0x000ea20000000a00 */
[----:B0-----:R-:W-:Y:S01]  /*00b0*/  ISETP.NE.AND P0, PT, R0, RZ, PT ;  /* 0x000000ff0000720c */ /* 0x001fe20003f05270 */
[----:B-1----:R-:W-:-:S05]  /*00c0*/  IMAD R6, R3, UR4, R0 ;  /* 0x0000000403067c24 */ /* 0x002fca000f8e0200 */
[----:B----4-:R-:W-:-:S07]  /*00d0*/  ISETP.NE.AND P1, PT, R6, R15, PT ;  /* 0x0000000f0600720c */ /* 0x010fce0003f25270 */
[----:B------:R-:W0:Y:S01]  /*00e0*/  @!P0 S2R R7, SR_CgaCtaId ;  /* 0x0000000000078919 */ /* 0x000e220000008800 */
[----:B------:R-:W-:-:S04]  /*00f0*/  @!P0 MOV R2, 0x400 ;  /* 0x0000040000028802 */ /* 0x000fc80000000f00 */
[----:B0-----:R-:W-:-:S05]  /*0100*/  @!P0 LEA R2, R7, R2, 0x18 ;  /* 0x0000000207028211 */ /* 0x001fca00078ec0ff */
[----:B------:R0:W-:Y:S01]  /*0110*/  @!P0 STS [R2+0x1000], RZ ;  /* 0x001000ff02008388 */ /* 0x0001e20000000800 */
[----:B------:R-:W-:Y:S06]  /*0120*/  BAR.SYNC.DEFER_BLOCKING 0x0 ;  /* 0x0000000000007b1d */ /* 0x000fec0000010000 */
[----:B--23--:R-:W-:Y:S05]  /*0130*/  @P1 BRA `(.L_x_23) ;  /* 0x0000000000301947 */ /* 0x00cfea0003800000 */
[----:B------:R-:W1:Y:S01]  /*0140*/  LDC.64 R6, c[0x0][0x3a8] ;  /* 0x0000ea00ff067b82 */ /* 0x000e620000000a00 */
[----:B------:R-:W-:-:S07]  /*0150*/  IMAD.MOV.U32 R17, RZ, RZ, 0x1 ;  /* 0x00000001ff117424 */ /* 0x000fce00078e00ff */
[----:B------:R-:W2:Y:S08]  /*0160*/  LDC.64 R8, c[0x0][0x3a0] ;  /* 0x0000e800ff087b82 */ /* 0x000eb00000000a00 */
[----:B------:R-:W3:Y:S01]  /*0170*/  LDC.64 R10, c[0x0][0x3c0] ;  /* 0x0000f000ff0a7b82 */ /* 0x000ee20000000a00 */
[----:B-1----:R-:W-:-:S07]  /*0180*/  IMAD.WIDE R6, R15, 0x4, R6 ;  /* 0x000000040f067825 */ /* 0x002fce00078e0206 */
[----:B------:R-:W1:Y:S01]  /*0190*/  LDC.64 R12, c[0x0][0x3b0] ;  /* 0x0000ec00ff0c7b82 */ /* 0x000e620000000a00 */
[----:B------:R4:W-:Y:S01]  /*01a0*/  STG.E desc[UR8][R6.64], RZ ;  /* 0x000000ff06007986 */ /* 0x0009e2000c101908 */
[----:B--2---:R-:W-:-:S05]  /*01b0*/  IMAD.WIDE R8, R15, 0x4, R8 ;  /* 0x000000040f087825 */ /* 0x004fca00078e0208 */
[----:B------:R4:W-:Y:S04]  /*01c0*/  STG.E desc[UR8][R8.64], R17 ;  /* 0x0000001108007986 */ /* 0x0009e8000c101908 */
[----:B---3--:R-:W1:Y:S02]  /*01d0*/  ATOMG.E.ADD.STRONG.GPU PT, R11, desc[UR8][R10.64], R17 ;  /* 0x800000110a0b79a8 */ /* 0x008e6400081ef108 */
[----:B-1----:R-:W-:-:S05]  /*01e0*/  IMAD.WIDE R12, R11, 0x4, R12 ;  /* 0x000000040b0c7825 */ /* 0x002fca00078e020c */
[----:B------:R4:W-:Y:S02]  /*01f0*/  STG.E desc[UR8][R12.64], R15 ;  /* 0x0000000f0c007986 */ /* 0x0009e4000c101908 */
.L_x_23:
[----:B------:R-:W-:Y:S05]  /*0200*/  BSYNC.RECONVERGENT B0 ;  /* 0x0000000000007941 */ /* 0x000fea0003800200 */
.L_x_22:
[----:B------:R-:W-:Y:S06]  /*0210*/  BAR.SYNC.DEFER_BLOCKING 0x0 ;  /* 0x0000000000007b1d */ /* 0x000fec0000010000 */
[----:B------:R-:W2:Y:S02]  /*0220*/  LDG.E R4, desc[UR8][R4.64] ;  /* 0x0000000804047981 */ /* 0x000ea4000c1e1900 */
[----:B--2---:R-:W-:-:S13]  /*0230*/  ISETP.GE.AND P0, PT, R4, 0x1, PT ;  /* 0x000000010400780c */ /* 0x004fda0003f06270 */
[----:B------:R-:W-:Y:S05]  /*0240*/  @!P0 EXIT ;  /* 0x000000000000894d */ /* 0x000fea0003800000 */
[----:B------:R-:W1:Y:S01]  /*0250*/  LDCU.64 UR4, c[0x0][0x3b8] ;  /* 0x00007700ff0477ac */ /* 0x000e620008000a00 */
[----:B------:R-:W-:Y:S02]  /*0260*/  SHF.R.U32.HI R19, RZ, 0x5, R0 ;  /* 0x00000005ff137819 */ /* 0x000fe40000011600 */
[----:B------:R-:W-:Y:S01]  /*0270*/  LOP3.LUT R18, R0, 0x1f, RZ, 0xc0, !PT ;  /* 0x0000001f00127812 */ /* 0x000fe200078ec0ff */
[----:B-1----:R-:W-:Y:S02]  /*0280*/  IMAD.U32 R26, RZ, RZ, UR4 ;  /* 0x00000004ff1a7e24 */ /* 0x002fe4000f8e00ff */
[----:B------:R-:W-:-:S07]  /*0290*/  IMAD.U32 R27, RZ, RZ, UR5 ;  /* 0x00000005ff1b7e24 */ /* 0x000fce000f8e00ff */
.L_x_45:
[----:B------:R-:W-:Y:S01]  /*02a0*/  ISETP.NE.AND P0, PT, R0, RZ, PT ;  /* 0x000000ff0000720c */ /* 0x000fe20003f05270 */
[----:B-1----:R-:W1:-:S12]  /*02b0*/  LDC.64 R4, c[0x0][0x3c0] ;  /* 0x0000f000ff047b82 */ /* 0x002e580000000a00 */
[----:B--2-4-:R-:W2:Y:S01]  /*02c0*/  @!P0 S2R R7, SR_CgaCtaId ;  /* 0x0000000000078919 */ /* 0x014ea20000008800 */
[----:B0-----:R-:W-:-:S04]  /*02d0*/  @!P0 MOV R2, 0x400 ;  /* 0x0000040000028802 */ /* 0x001fc80000000f00 */
[----:B--2---:R-:W-:-:S05]  /*02e0*/  @!P0 LEA R2, R7, R2, 0x18 ;  /* 0x0000000207028211 */ /* 0x004fca00078ec0ff */
[----:B------:R0:W-:Y:S01]  /*02f0*/  @!P0 STS [R2+0x1000], RZ ;  /* 0x001000ff02008388 */ /* 0x0001e20000000800 */
[----:B------:R-:W-:Y:S06]  /*0300*/  BAR.SYNC.DEFER_BLOCKING 0x0 ;  /* 0x0000000000007b1d */ /* 0x000fec0000010000 */
[----:B-1----:R-:W2:Y:S01]  /*0310*/  LDG.E R4, desc[UR8][R4.64] ;  /* 0x0000000804047981 */ /* 0x002ea2000c1e1900 */
[----:B------:R-:W-:Y:S01]  /*0320*/  BSSY.RECONVERGENT B2, `(.L_x_24) ;  /* 0x0000048000027945 */ /* 0x000fe20003800200 */
[----:B--2---:R-:W-:-:S13]  /*0330*/  ISETP.GE.AND P0, PT, R19, R4, PT ;  /* 0x000000041300720c */ /* 0x004fda0003f06270 */
[----:B0-----:R-:W-:Y:S05]  /*0340*/  @P0 BRA `(.L_x_25) ;  /* 0x0000000400140947 */ /* 0x001fea0003800000 */
[----:B------:R-:W-:Y:S01]  /*0350*/  IMAD.MOV.U32 R9, RZ, RZ, R4 ;  /* 0x000000ffff097224 */ /* 0x000fe200078e0004 */
[----:B------:R-:W-:-:S07]  /*0360*/  MOV R2, R19 ;  /* 0x0000001300027202 */ /* 0x000fce0000000f00 */
.L_x_34:
[----:B0-----:R-:W-:Y:S01]  /*0370*/  IMAD.WIDE R4, R2, 0x4, R28 ;  /* 0x0000000402047825 */ /* 0x001fe200078e021c */
[----:B------:R-:W0:Y:S04]  /*0380*/  LDC.64 R6, c[0x0][0x388] ;  /* 0x0000e200ff067b82 */ /* 0x000e280000000a00 */
[----:B--2---:R-:W0:Y:S02]  /*0390*/  LDG.E R15, desc[UR8][R4.64] ;  /* 0x00000008040f7981 */ /* 0x004e24000c1e1900 */
[----:B0-----:R-:W-:-:S05]  /*03a0*/  IMAD.WIDE R6, R15, 0x4, R6 ;  /* 0x000000040f067825 */ /* 0x001fca00078e0206 */
[----:B------:R-:W2:Y:S04]  /*03b0*/  LDG.E R11, desc[UR8][R6.64] ;  /* 0x00000008060b7981 */ /* 0x000ea8000c1e1900 */
[----:B------:R-:W3:Y:S01]  /*03c0*/  LDG.E R20, desc[UR8][R6.64+0x4] ;  /* 0x0000040806147981 */ /* 0x000ee2000c1e1900 */
[----:B------:R-:W-:Y:S01]  /*03d0*/  BSSY.RECONVERGENT B1, `(.L_x_26) ;  /* 0x0000039000017945 */ /* 0x000fe20003800200 */
[----:B--2---:R-:W-:-:S05]  /*03e0*/  IMAD.IADD R21, R18, 0x1, R11 ;  /* 0x0000000112157824 */ /* 0x004fca00078e020b */
[----:B---3--:R-:W-:-:S13]  /*03f0*/  ISETP.GE.AND P0, PT, R21, R20, PT ;  /* 0x000000141500720c */ /* 0x008fda0003f06270 */
[----:B-1----:R-:W-:Y:S05]  /*0400*/  @P0 BRA `(.L_x_27) ;  /* 0x0000000000d40947 */ /* 0x002fea0003800000 */
[----:B------:R-:W0:Y:S01]  /*0410*/  LDC.64 R10, c[0x0][0x3a8] ;  /* 0x0000ea00ff0a7b82 */ /* 0x000e220000000a00 */
[----:B------:R-:W-:Y:S07]  /*0420*/  BSSY.RECONVERGENT B0, `(.L_x_28) ;  /* 0x0000031000007945 */ /* 0x000fee0003800200 */
[----:B------:R-:W1:Y:S08]  /*0430*/  LDC.64 R12, c[0x0][0x3a0] ;  /* 0x0000e800ff0c7b82 */ /* 0x000e700000000a00 */
[----:B------:R-:W2:Y:S08]  /*0440*/  LDC.64 R4, c[0x0][0x390] ;  /* 0x0000e400ff047b82 */ /* 0x000eb00000000a00 */
[----:B------:R-:W3:Y:S01]  /*0450*/  LDC.64 R6, c[0x0][0x3a8] ;  /* 0x0000ea00ff067b82 */ /* 0x000ee20000000a00 */
[----:B0-----:R-:W-:-:S07]  /*0460*/  IMAD.WIDE R10, R15, 0x4, R10 ;  /* 0x000000040f0a7825 */ /* 0x001fce00078e020a */
[----:B------:R-:W0:Y:S01]  /*0470*/  LDC.64 R8, c[0x0][0x3a0] ;  /* 0x0000e800ff087b82 */ /* 0x000e220000000a00 */
[----:B-1----:R-:W-:-:S07]  /*0480*/  IMAD.WIDE R12, R15, 0x4, R12 ;  /* 0x000000040f0c7825 */ /* 0x002fce00078e020c */
.L_x_33:
[----:B-12---:R-:W-:Y:S01]  /*0490*/  IMAD.WIDE R22, R21, 0x4, R4 ;  /* 0x0000000415167825 */ /* 0x006fe200078e0204 */
[----:B------:R-:W2:Y:S05]  /*04a0*/  LDG.E R15, desc[UR8][R10.64] ;  /* 0x000000080a0f7981 */ /* 0x000eaa000c1e1900 */
[----:B------:R-:W3:Y:S01]  /*04b0*/  LDG.E R23, desc[UR8][R22.64] ;  /* 0x0000000816177981 */ /* 0x000ee2000c1e1900 */
[----:B------:R-:W-:Y:S02]  /*04c0*/  IMAD.MOV.U32 R14, RZ, RZ, 0x3b9aca00 ;  /* 0x3b9aca00ff0e7424 */ /* 0x000fe400078e00ff */
[----:B--2---:R-:W-:Y:S02]  /*04d0*/  VIADD R15, R15, 0x1 ;  /* 0x000000010f0f7836 */ /* 0x004fe40000000000 */
[----:B---3--:R-:W-:-:S05]  /*04e0*/  IMAD.WIDE R16, R23, 0x4, R6 ;  /* 0x0000000417107825 */ /* 0x008fca00078e0206 */
[----:B------:R-:W2:Y:S04]  /*04f0*/  ATOMG.E.CAS.STRONG.GPU PT, R14, [R16], R14, R15 ;  /* 0x0000000e100e73a9 */ /* 0x000ea800001ee10f */
[----:B------:R-:W3:Y:S04]  /*0500*/  LDG.E R25, desc[UR8][R10.64] ;  /* 0x000000080a197981 */ /* 0x000ee8000c1e1900 */
[----:B------:R-:W4:Y:S01]  /*0510*/  LDG.E R24, desc[UR8][R16.64] ;  /* 0x0000000810187981 */ /* 0x000f22000c1e1900 */
[----:B------:R-:W-:Y:S01]  /*0520*/  VIADD R21, R21, 0x20 ;  /* 0x0000002015157836 */ /* 0x000fe20000000000 */
[----:B------:R-:W-:Y:S04]  /*0530*/  BSSY.RECONVERGENT B3, `(.L_x_29) ;  /* 0x0000018000037945 */ /* 0x000fe80003800200 */
[----:B------:R-:W-:-:S02]  /*0540*/  ISETP.GE.AND P0, PT, R21, R20, PT ;  /* 0x000000141500720c */ /* 0x000fc40003f06270 */
[----:B--2---:R-:W-:Y:S01]  /*0550*/  ISETP.NE.AND P2, PT, R14, 0x3b9aca00, PT ;  /* 0x3b9aca000e00780c */ /* 0x004fe20003f45270 */
[----:B---3--:R-:W-:-:S05]  /*0560*/  VIADD R25, R25, 0x1 ;  /* 0x0000000119197836 */ /* 0x008fca0000000000 */
[----:B----4-:R-:W-:-:S07]  /*0570*/  ISETP.NE.AND P1, PT, R24, R25, PT ;  /* 0x000000191800720c */ /* 0x010fce0003f25270 */
[----:B------:R-:W-:Y:S06]  /*0580*/  @P2 BRA `(.L_x_30) ;  /* 0x0000000000482947 */ /* 0x000fec0003800000 */
[----:B------:R-:W1:Y:S01]  /*0590*/  S2R R17, SR_LANEID ;  /* 0x0000000000117919 */ /* 0x000e620000000000 */
[----:B------:R-:W2:Y:S01]  /*05a0*/  S2UR UR6, SR_CgaCtaId ;  /* 0x00000000000679c3 */ /* 0x000ea20000008800 */
[----:B------:R-:W-:Y:S01]  /*05b0*/  VOTEU.ANY UR7, UPT, PT ;  /* 0x0000000000077886 */ /* 0x000fe200038e0100 */
[----:B------:R-:W-:Y:S01]  /*05c0*/  UMOV UR5, 0x400 ;  /* 0x0000040000057882 */ /* 0x000fe20000000000 */
[----:B------:R-:W1:Y:S01]  /*05d0*/  FLO.U32 R16, UR7 ;  /* 0x0000000700107d00 */ /* 0x000e6200080e0000 */
[----:B------:R-:W-:-:S07]  /*05e0*/  UIADD3 UR4, UPT, UPT, UR5, 0x1000, URZ ;  /* 0x0000100005047890 */ /* 0x000fce000fffe0ff */
[----:B------:R-:W3:Y:S01]  /*05f0*/  POPC R15, UR7 ;  /* 0x00000007000f7d09 */ /* 0x000ee20008000000 */
[----:B--2---:R-:W-:Y:S02]  /*0600*/  ULEA UR4, UR6, UR4, 0x18 ;  /* 0x0000000406047291 */ /* 0x004fe4000f8ec0ff */
[----:B------:R-:W-:Y:S01]  /*0610*/  ULEA UR5, UR6, UR5, 0x18 ;  /* 0x0000000506057291 */ /* 0x000fe2000f8ec0ff */
[----:B-1----:R-:W-:Y:S02]  /*0620*/  ISETP.EQ.U32.AND P2, PT, R16, R17, PT ;  /* 0x000000111000720c */ /* 0x002fe40003f42070 */
[----:B------:R-:W1:Y:S11]  /*0630*/  S2R R17, SR_LTMASK ;  /* 0x0000000000117919 */ /* 0x000e760000003900 */
[----:B---3--:R-:W2:Y:S01]  /*0640*/  @P2 ATOMS.ADD R15, [UR4], R15 ;  /* 0x0000000fff0f298c */ /* 0x008ea20008000004 */
[----:B-1----:R-:W-:-:S03]  /*0650*/  LOP3.LUT R17, R17, UR7, RZ, 0xc0, !PT ;  /* 0x0000000711117c12 */ /* 0x002fc6000f8ec0ff */
[----:B--2---:R-:W1:Y:S03]  /*0660*/  SHFL.IDX PT, R14, R15, R16, 0x1f ;  /* 0x00001f100f0e7589 */ /* 0x004e6600000e0000 */
[----:B------:R-:W1:Y:S02]  /*0670*/  POPC R17, R17 ;  /* 0x0000001100117309 */ /* 0x000e640000000000 */
[----:B-1----:R-:W-:-:S04]  /*0680*/  IADD3 R14, PT, PT, R14, R17, RZ ;  /* 0x000000110e0e7210 */ /* 0x002fc80007ffe0ff */
[----:B------:R-:W-:-:S05]  /*0690*/  LEA R14, R14, UR5, 0x2 ;  /* 0x000000050e0e7c11 */ /* 0x000fca000f8e10ff */
[----:B------:R1:W-:Y:S02]  /*06a0*/  STS [R14], R23 ;  /* 0x000000170e007388 */ /* 0x0003e40000000800 */
.L_x_30:
[----:B------:R-:W-:Y:S05]  /*06b0*/  BSYNC.RECONVERGENT B3 ;  /* 0x0000000000037941 */ /* 0x000fea0003800200 */
.L_x_29:
[----:B------:R-:W-:Y:S04]  /*06c0*/  BSSY.RECONVERGENT B3, `(.L_x_31) ;  /* 0x0000005000037945 */ /* 0x000fe80003800200 */
[----:B------:R-:W-:Y:S05]  /*06d0*/  @P1 BRA `(.L_x_32) ;  /* 0x00000000000c1947 */ /* 0x000fea0003800000 */
[----:B------:R-:W2:Y:S01]  /*06e0*/  LDG.E R17, desc[UR8][R12.64] ;  /* 0x000000080c117981 */ /* 0x000ea2000c1e1900 */
[----:B01----:R-:W-:-:S05]  /*06f0*/  IMAD.WIDE R14, R23, 0x4, R8 ;  /* 0x00000004170e7825 */ /* 0x003fca00078e0208 */
[----:B--2---:R2:W-:Y:S02]  /*0700*/  REDG.E.ADD.STRONG.GPU desc[UR8][R14.64], R17 ;  /* 0x000000110e00798e */ /* 0x0045e4000c12e108 */
.L_x_32:
[----:B------:R-:W-:Y:S05]  /*0710*/  BSYNC.RECONVERGENT B3 ;  /* 0x0000000000037941 */ /* 0x000fea0003800200 */
.L_x_31:
[----:B------:R-:W-:Y:S05]  /*0720*/  @!P0 BRA `(.L_x_33) ;  /* 0xfffffffc00588947 */ /* 0x000fea000383ffff */
[----:B------:R-:W-:Y:S05]  /*0730*/  BSYNC.RECONVERGENT B0 ;  /* 0x0000000000007941 */ /* 0x000fea0003800200 */
.L_x_28:
[----:B------:R-:W0:Y:S02]  /*0740*/  LDC.64 R4, c[0x0][0x3c0] ;  /* 0x0000f000ff047b82 */ /* 0x000e240000000a00 */
[----:B0-----:R0:W5:Y:S02]  /*0750*/  LDG.E R9, desc[UR8][R4.64] ;  /* 0x0000000804097981 */ /* 0x001164000c1e1900 */
.L_x_27:
[----:B------:R-:W-:Y:S05]  /*0760*/  BSYNC.RECONVERGENT B1 ;  /* 0x0000000000017941 */ /* 0x000fea0003800200 */
.L_x_26:
[----:B------:R-:W-:-:S04]  /*0770*/  LEA.HI R2, R3, R2, RZ, 0x1b ;  /* 0x0000000203027211 */ /* 0x000fc800078fd8ff */
[----:B-----5:R-:W-:-:S13]  /*0780*/  ISETP.GE.AND P0, PT, R2, R9, PT ;  /* 0x000000090200720c */ /* 0x020fda0003f06270 */
[----:B------:R-:W-:Y:S05]  /*0790*/  @!P0 BRA `(.L_x_34) ;  /* 0xfffffff800f48947 */ /* 0x000fea000383ffff */
.L_x_25:
[----:B------:R-:W-:Y:S05]  /*07a0*/  BSYNC.RECONVERGENT B2 ;  /* 0x0000000000027941 */ /* 0x000fea0003800200 */
.L_x_24:
[----:B------:R-:W-:Y:S01]  /*07b0*/  BAR.SYNC.DEFER_BLOCKING 0x0 ;  /* 0x0000000000007b1d */ /* 0x000fe20000010000 */
[----:B------:R-:W-:-:S05]  /*07c0*/  ISETP.NE.AND P1, PT, R0, RZ, PT ;  /* 0x000000ff0000720c */ /* 0x000fca0003f25270 */
[----:B------:R-:W-:Y:S08]  /*07d0*/  BSSY.RECONVERGENT B0, `(.L_x_35) ;  /* 0x0000061000007945 */ /* 0x000ff00003800200 */
[----:B------:R-:W-:Y:S05]  /*07e0*/  @P1 BRA `(.L_x_36) ;  /* 0x00000004007c1947 */ /* 0x000fea0003800000 */
[----:B------:R-:W3:Y:S01]  /*07f0*/  S2UR UR5, SR_CgaCtaId ;  /* 0x00000000000579c3 */ /* 0x000ee20000008800 */
[----:B------:R-:W-:Y:S02]  /*0800*/  UMOV UR4, 0x400 ;  /* 0x0000040000047882 */ /* 0x000fe40000000000 */
[----:B---3--:R-:W-:-:S09]  /*0810*/  ULEA UR4, UR5, UR4, 0x18 ;  /* 0x0000000405047291 */ /* 0x008fd2000f8ec0ff */
[----:B------:R-:W3:Y:S02]  /*0820*/  LDS R2, [UR4+0x1000] ;  /* 0x00100004ff027984 */ /* 0x000ee40008000800 */
[----:B---3--:R-:W-:-:S13]  /*0830*/  ISETP.GE.AND P0, PT, R2, 0x1, PT ;  /* 0x000000010200780c */ /* 0x008fda0003f06270 */
[----:B------:R-:W-:Y:S05]  /*0840*/  @!P0 BRA `(.L_x_37) ;  /* 0x00000004005c8947 */ /* 0x000fea0003800000 */
[C---:B------:R-:W-:Y:S01]  /*0850*/  ISETP.GE.U32.AND P0, PT, R2.reuse, 0x4, PT ;  /* 0x000000040200780c */ /* 0x040fe20003f06070 */
[----:B--2---:R-:W-:Y:S01]  /*0860*/  IMAD.MOV.U32 R17, RZ, RZ, RZ ;  /* 0x000000ffff117224 */ /* 0x004fe200078e00ff */
[----:B------:R-:W-:-:S11]  /*0870*/  LOP3.LUT R16, R2, 0x3, RZ, 0xc0, !PT ;  /* 0x0000000302107812 */ /* 0x000fd600078ec0ff */
[----:B------:R-:W-:Y:S05]  /*0880*/  @!P0 BRA `(.L_x_38) ;  /* 0x0000000400208947 */ /* 0x000fea0003800000 */
[----:B------:R-:W-:Y:S01]  /*0890*/  LOP3.LUT R17, R2, 0x7ffffffc, RZ, 0xc0, !PT ;  /* 0x7ffffffc02117812 */ /* 0x000fe200078ec0ff */
[----:B------:R-:W-:-:S03]  /*08a0*/  IMAD.MOV.U32 R24, RZ, RZ, RZ ;  /* 0x000000ffff187224 */ /* 0x000fc600078e00ff */
[----:B------:R-:W-:-:S13]  /*08b0*/  ISETP.GT.AND P0, PT, R17, RZ, PT ;  /* 0x000000ff1100720c */ /* 0x000fda0003f04270 */
[----:B------:R-:W-:Y:S05]  /*08c0*/  @!P0 BRA `(.L_x_39) ;  /* 0x0000000000e88947 */ /* 0x000fea0003800000 */
[----:B0-----:R-:W-:Y:S01]  /*08d0*/  IMAD.IADD R4, R17, 0x1, -R24 ;  /* 0x0000000111047824 */ /* 0x001fe200078e0a18 */
[----:B------:R-:W-:-:S04]  /*08e0*/  PLOP3.LUT P0, PT, PT, PT, PT, 0x80, 0x8 ;  /* 0x000000000008781c */ /* 0x000fc80003f0f070 */
[----:B------:R-:W-:-:S13]  /*08f0*/  ISETP.GT.AND P2, PT, R4, 0xc, PT ;  /* 0x0000000c0400780c */ /* 0x000fda0003f44270 */
[----:B------:R-:W-:Y:S05]  /*0900*/  @!P2 BRA `(.L_x_40) ;  /* 0x000000000084a947 */ /* 0x000fea0003800000 */
[----:B------:R-:W-:Y:S01]  /*0910*/  PLOP3.LUT P0, PT, PT, PT, PT, 0x8, 0x80 ;  /* 0x000000000080781c */ /* 0x000fe20003f0e170 */
[----:B------:R-:W-:-:S12]  /*0920*/  VIADD R25, R17, 0xfffffff4 ;  /* 0xfffffff411197836 */ /* 0x000fd80000000000 */
.L_x_41:
[C---:B----4-:R-:W-:Y:S01]  /*0930*/  LEA R12, R24.reuse, UR4, 0x2 ;  /* 0x00000004180c7c11 */ /* 0x050fe2000f8e10ff */
[C---:B------:R-:W-:Y:S01]  /*0940*/  IMAD.WIDE.U32 R8, R24.reuse, 0x4, R26 ;  /* 0x0000000418087825 */ /* 0x040fe200078e001a */
[----:B------:R-:W-:-:S03]  /*0950*/  IADD3 R11, PT, PT, R24, 0x4, RZ ;  /* 0x00000004180b7810 */ /* 0x000fc60007ffe0ff */
[----:B-1----:R-:W0:Y:S04]  /*0960*/  LDS.128 R20, [R12] ;  /* 0x000000000c147984 */ /* 0x002e280000000c00 */
[----:B------:R-:W1:Y:S04]  /*0970*/  LDS.128 R4, [R12+0x10] ;  /* 0x000010000c047984 */ /* 0x000e680000000c00 */
[----:B0-----:R-:W-:Y:S04]  /*0980*/  STG.E desc[UR8][R8.64], R20 ;  /* 0x0000001408007986 */ /* 0x001fe8000c101908 */
[----:B------:R0:W-:Y:S04]  /*0990*/  STG.E desc[UR8][R8.64+0x4], R21 ;  /* 0x0000041508007986 */ /* 0x0001e8000c101908 */
[----:B------:R-:W-:Y:S04]  /*09a0*/  STG.E desc[UR8][R8.64+0x8], R22 ;  /* 0x0000081608007986 */ /* 0x000fe8000c101908 */
[----:B------:R2:W-:Y:S01]  /*09b0*/  STG.E desc[UR8][R8.64+0xc], R23 ;  /* 0x00000c1708007986 */ /* 0x0005e2000c101908 */
[----:B0-----:R-:W-:-:S03]  /*09c0*/  IMAD.WIDE.U32 R20, R11, 0x4, R26 ;  /* 0x000000040b147825 */ /* 0x001fc600078e001a */
[----:B------:R-:W0:Y:S04]  /*09d0*/  LDS.128 R8, [R12+0x20] ;  /* 0x000020000c087984 */ /* 0x000e280000000c00 */
[----:B------:R-:W3:Y:S01]  /*09e0*/  LDS.128 R12, [R12+0x30] ;  /* 0x000030000c0c7984 */ /* 0x000ee20000000c00 */
[----:B--2---:R-:W-:-:S03]  /*09f0*/  VIADD R23, R24, 0xc ;  /* 0x0000000c18177836 */ /* 0x004fc60000000000 */
[----:B-1----:R1:W-:Y:S01]  /*0a00*/  STG.E desc[UR8][R20.64+0x4], R5 ;  /* 0x0000040514007986 */ /* 0x0023e2000c101908 */
[----:B------:R-:W-:-:S03]  /*0a10*/  IMAD.WIDE.U32 R22, R23, 0x4, R26 ;  /* 0x0000000417167825 */ /* 0x000fc600078e001a */
[----:B------:R2:W-:Y:S04]  /*0a20*/  STG.E desc[UR8][R20.64], R4 ;  /* 0x0000000414007986 */ /* 0x0005e8000c101908 */
[----:B------:R4:W-:Y:S01]  /*0a30*/  STG.E desc[UR8][R20.64+0x8], R6 ;  /* 0x0000080614007986 */ /* 0x0009e2000c101908 */
[----:B-1----:R-:W-:-:S03]  /*0a40*/  VIADD R5, R24, 0x8 ;  /* 0x0000000818057836 */ /* 0x002fc60000000000 */
[----:B------:R4:W-:Y:S01]  /*0a50*/  STG.E desc[UR8][R20.64+0xc], R7 ;  /* 0x00000c0714007986 */ /* 0x0009e2000c101908 */
[----:B------:R-:W-:Y:S02]  /*0a60*/  VIADD R24, R24, 0x10 ;  /* 0x0000001018187836 */ /* 0x000fe40000000000 */
[----:B--2---:R-:W-:-:S03]  /*0a70*/  IMAD.WIDE.U32 R4, R5, 0x4, R26 ;  /* 0x0000000405047825 */ /* 0x004fc600078e001a */
[----:B------:R-:W-:Y:S02]  /*0a80*/  ISETP.GE.AND P2, PT, R24, R25, PT ;  /* 0x000000191800720c */ /* 0x000fe40003f46270 */
[----:B0-----:R4:W-:Y:S04]  /*0a90*/  STG.E desc[UR8][R4.64], R8 ;  /* 0x0000000804007986 */ /* 0x0019e8000c101908 */
[----:B------:R4:W-:Y:S04]  /*0aa0*/  STG.E desc[UR8][R4.64+0x4], R9 ;  /* 0x0000040904007986 */ /* 0x0009e8000c101908 */
[----:B------:R4:W-:Y:S04]  /*0ab0*/  STG.E desc[UR8][R4.64+0x8], R10 ;  /* 0x0000080a04007986 */ /* 0x0009e8000c101908 */
[----:B------:R4:W-:Y:S04]  /*0ac0*/  STG.E desc[UR8][R4.64+0xc], R11 ;  /* 0x00000c0b04007986 */ /* 0x0009e8000c101908 */
[----:B---3--:R4:W-:Y:S04]  /*0ad0*/  STG.E desc[UR8][R22.64], R12 ;  /* 0x0000000c16007986 */ /* 0x0089e8000c101908 */
[----:B------:R4:W-:Y:S04]  /*0ae0*/  STG.E desc[UR8][R22.64+0x4], R13 ;  /* 0x0000040d16007986 */ /* 0x0009e8000c101908 */
[----:B------:R4:W-:Y:S04]  /*0af0*/  STG.E desc[UR8][R22.64+0x8], R14 ;  /* 0x0000080e16007986 */ /* 0x0009e8000c101908 */
[----:B------:R4:W-:Y:S01]  /*0b00*/  STG.E desc[UR8][R22.64+0xc], R15 ;  /* 0x00000c0f16007986 */ /* 0x0009e2000c101908 */
[----:B------:R-:W-:Y:S05]  /*0b10*/  @!P2 BRA `(.L_x_41) ;  /* 0xfffffffc0084a947 */ /* 0x000fea000383ffff */
.L_x_40:
[----:B----4-:R-:W-:-:S05]  /*0b20*/  IMAD.IADD R4, R17, 0x1, -R24 ;  /* 0x0000000111047824 */ /* 0x010fca00078e0a18 */
[----:B------:R-:W-:-:S13]  /*0b30*/  ISETP.GT.AND P2, PT, R4, 0x4, PT ;  /* 0x000000040400780c */ /* 0x000fda0003f44270 */
[----:B------:R-:W-:Y:S05]  /*0b40*/  @!P2 BRA `(.L_x_42) ;  /* 0x000000000040a947 */ /* 0x000fea0003800000 */
[C---:B------:R-:W-:Y:S01]  /*0b50*/  LEA R20, R24.reuse, UR4, 0x2 ;  /* 0x0000000418147c11 */ /* 0x040fe2000f8e10ff */
[C-C-:B-1----:R-:W-:Y:S01]  /*0b60*/  IMAD.WIDE.U32 R14, R24.reuse, 0x4, R26.reuse ;  /* 0x00000004180e7825 */ /* 0x142fe200078e001a */
[C---:B------:R-:W-:Y:S02]  /*0b70*/  IADD3 R13, PT, PT, R24.reuse, 0x4, RZ ;  /* 0x00000004180d7810 */ /* 0x040fe40007ffe0ff */
[----:B------:R-:W-:Y:S01]  /*0b80*/  PLOP3.LUT P0, PT, PT, PT, PT, 0x8, 0x80 ;  /* 0x000000000080781c */ /* 0x000fe20003f0e170 */
[----:B------:R-:W0:Y:S01]  /*0b90*/  LDS.128 R4, [R20] ;  /* 0x0000000014047984 */ /* 0x000e220000000c00 */
[----:B------:R-:W-:Y:S02]  /*0ba0*/  VIADD R24, R24, 0x8 ;  /* 0x0000000818187836 */ /* 0x000fe40000000000 */
[----:B------:R-:W-:Y:S01]  /*0bb0*/  IMAD.WIDE.U32 R12, R13, 0x4, R26 ;  /* 0x000000040d0c7825 */ /* 0x000fe200078e001a */
[----:B------:R-:W1:Y:S04]  /*0bc0*/  LDS.128 R8, [R20+0x10] ;  /* 0x0000100014087984 */ /* 0x000e680000000c00 */
[----:B0-----:R0:W-:Y:S04]  /*0bd0*/  STG.E desc[UR8][R14.64], R4 ;  /* 0x000000040e007986 */ /* 0x0011e8000c101908 */
[----:B------:R0:W-:Y:S04]  /*0be0*/  STG.E desc[UR8][R14.64+0x4], R5 ;  /* 0x000004050e007986 */ /* 0x0001e8000c101908 */
[----:B------:R0:W-:Y:S04]  /*0bf0*/  STG.E desc[UR8][R14.64+0x8], R6 ;  /* 0x000008060e007986 */ /* 0x0001e8000c101908 */
[----:B------:R0:W-:Y:S04]  /*0c00*/  STG.E desc[UR8][R14.64+0xc], R7 ;  /* 0x00000c070e007986 */ /* 0x0001e8000c101908 */
[----:B-1----:R0:W-:Y:S04]  /*0c10*/  STG.E desc[UR8][R12.64], R8 ;  /* 0x000000080c007986 */ /* 0x0021e8000c101908 */
[----:B------:R0:W-:Y:S04]  /*0c20*/  STG.E desc[UR8][R12.64+0x4], R9 ;  /* 0x000004090c007986 */ /* 0x0001e8000c101908 */
[----:B------:R0:W-:Y:S04]  /*0c30*/  STG.E desc[UR8][R12.64+0x8], R10 ;  /* 0x0000080a0c007986 */ /* 0x0001e8000c101908 */
[----:B------:R0:W-:Y:S02]  /*0c40*/  STG.E desc[UR8][R12.64+0xc], R11 ;  /* 0x00000c0b0c007986 */ /* 0x0001e4000c101908 */
.L_x_42:
[----:B------:R-:W-:-:S13]  /*0c50*/  ISETP.NE.OR P0, PT, R24, R17, P0 ;  /* 0x000000111800720c */ /* 0x000fda0000705670 */
[----:B------:R-:W-:Y:S05]  /*0c60*/  @!P0 BRA `(.L_x_38) ;  /* 0x0000000000288947 */ /* 0x000fea0003800000 */
.L_x_39:
[C---:B0-2---:R-:W-:Y:S01]  /*0c70*/  LEA R4, R24.reuse, UR4, 0x2 ;  /* 0x0000000418047c11 */ /* 0x045fe2000f8e10ff */
[----:B------:R-:W-:-:S04]  /*0c80*/  IMAD.WIDE.U32 R8, R24, 0x4, R26 ;  /* 0x0000000418087825 */ /* 0x000fc800078e001a */
[----:B------:R-:W-:Y:S01]  /*0c90*/  VIADD R24, R24, 0x4 ;  /* 0x0000000418187836 */ /* 0x000fe20000000000 */
[----:B------:R-:W0:Y:S04]  /*0ca0*/  LDS.128 R4, [R4] ;  /* 0x0000000004047984 */ /* 0x000e280000000c00 */
[----:B------:R-:W-:Y:S01]  /*0cb0*/  ISETP.NE.AND P0, PT, R24, R17, PT ;  /* 0x000000111800720c */ /* 0x000fe20003f05270 */
[----:B0-----:R2:W-:Y:S04]  /*0cc0*/  STG.E desc[UR8][R8.64], R4 ;  /* 0x0000000408007986 */ /* 0x0015e8000c101908 */
[----:B------:R2:W-:Y:S04]  /*0cd0*/  STG.E desc[UR8][R8.64+0x4], R5 ;  /* 0x0000040508007986 */ /* 0x0005e8000c101908 */
[----:B------:R2:W-:Y:S04]  /*0ce0*/  STG.E desc[UR8][R8.64+0x8], R6 ;  /* 0x0000080608007986 */ /* 0x0005e8000c101908 */
[----:B------:R2:W-:Y:S01]  /*0cf0*/  STG.E desc[UR8][R8.64+0xc], R7 ;  /* 0x00000c0708007986 */ /* 0x0005e2000c101908 */
[----:B------:R-:W-:Y:S05]  /*0d00*/  @P0 BRA `(.L_x_39) ;  /* 0xfffffffc00d80947 */ /* 0x000fea000383ffff */
.L_x_38:
[----:B------:R-:W-:-:S13]  /*0d10*/  ISETP.NE.AND P0, PT, R16, RZ, PT ;  /* 0x000000ff1000720c */ /* 0x000fda0003f05270 */
[----:B------:R-:W-:Y:S05]  /*0d20*/  @!P0 BRA `(.L_x_37) ;  /* 0x0000000000248947 */ /* 0x000fea0003800000 */
[C---:B0-2---:R-:W-:Y:S01]  /*0d30*/  LEA R4, R17.reuse, UR4, 0x2 ;  /* 0x0000000411047c11 */ /* 0x045fe2000f8e10ff */
[----:B------:R-:W-:Y:S01]  /*0d40*/  IMAD.WIDE.U32 R8, R17, 0x4, R26 ;  /* 0x0000000411087825 */ /* 0x000fe200078e001a */
[----:B------:R-:W-:-:S04]  /*0d50*/  ISETP.NE.AND P0, PT, R16, 0x1, PT ;  /* 0x000000011000780c */ /* 0x000fc80003f05270 */
[----:B------:R-:W0:Y:S04]  /*0d60*/  LDS.128 R4, [R4] ;  /* 0x0000000004047984 */ /* 0x000e280000000c00 */
[----:B0-----:R3:W-:Y:S05]  /*0d70*/  STG.E desc[UR8][R8.64], R4 ;  /* 0x0000000408007986 */ /* 0x0017ea000c101908 */
[----:B------:R-:W-:Y:S05]  /*0d80*/  @!P0 BRA `(.L_x_37) ;  /* 0x00000000000c8947 */ /* 0x000fea0003800000 */
[----:B------:R-:W-:Y:S01]  /*0d90*/  ISETP.NE.AND P0, PT, R16, 0x2, PT ;  /* 0x000000021000780c */ /* 0x000fe20003f05270 */
[----:B------:R4:W-:-:S12]  /*0da0*/  STG.E desc[UR8][R8.64+0x4], R5 ;  /* 0x0000040508007986 */ /* 0x0009d8000c101908 */
[----:B------:R4:W-:Y:S02]  /*0db0*/  @P0 STG.E desc[UR8][R8.64+0x8], R6 ;  /* 0x0000080608000986 */ /* 0x0009e4000c101908 */
.L_x_37:
[----:B0-234-:R-:W0:Y:S02]  /*0dc0*/  LDC.64 R4, c[0x0][0x3c8] ;  /* 0x0000f200ff047b82 */ /* 0x01de240000000a00 */
[----:B0-----:R3:W-:Y:S02]  /*0dd0*/  STG.E desc[UR8][R4.64], R2 ;  /* 0x0000000204007986 */ /* 0x0017e4000c101908 */
.L_x_36:
[----:B------:R-:W-:Y:S05]  /*0de0*/  BSYNC.RECONVERGENT B0 ;  /* 0x0000000000007941 */ /* 0x000fea0003800200 */
.L_x_35:
[----:B------:R-:W-:Y:S06]  /*0df0*/  BAR.SYNC.DEFER_BLOCKING 0x0 ;  /* 0x0000000000007b1d */ /* 0x000fec0000010000 */
[----:B------:R-:W-:Y:S04]  /*0e00*/  BSSY.RECONVERGENT B0, `(.L_x_43) ;  /* 0x000000c000007945 */ /* 0x000fe80003800200 */
[----:B------:R-:W-:Y:S05]  /*0e10*/  @P1 BRA `(.L_x_44) ;  /* 0x0000000000281947 */ /* 0x000fea0003800000 */
[----:B------:R-:W4:Y:S02]  /*0e20*/  LDC.64 R6, c[0x0][0x3c8] ;  /* 0x0000f200ff067b82 */ /* 0x000f240000000a00 */
[----:B----4-:R-:W4:Y:S06]  /*0e30*/  LDG.E R7, desc[UR8][R6.64] ;  /* 0x0000000806077981 */ /* 0x010f2c000c1e1900 */
[----:B------:R-:W4:Y:S01]  /*0e40*/  LDC.64 R8, c[0x0][0x3c0] ;  /* 0x0000f000ff087b82 */ /* 0x000f220000000a00 */
[----:B0--3--:R-:W-:Y:S01]  /*0e50*/  IMAD.MOV.U32 R4, RZ, RZ, R26 ;  /* 0x000000ffff047224 */ /* 0x009fe200078e001a */
[----:B------:R-:W-:Y:S01]  /*0e60*/  MOV R26, R28 ;  /* 0x0000001c001a7202 */ /* 0x000fe20000000f00 */
[----:B------:R-:W-:-:S02]  /*0e70*/  IMAD.MOV.U32 R5, RZ, RZ, R27 ;  /* 0x000000ffff057224 */ /* 0x000fc400078e001b */
[----:B------:R-:W-:Y:S02]  /*0e80*/  IMAD.MOV.U32 R27, RZ, RZ, R29 ;  /* 0x000000ffff1b7224 */ /* 0x000fe400078e001d */
[----:B------:R-:W-:Y:S02]  /*0e90*/  IMAD.MOV.U32 R28, RZ, RZ, R4 ;  /* 0x000000ffff1c7224 */ /* 0x000fe400078e0004 */
[----:B------:R-:W-:Y:S01]  /*0ea0*/  IMAD.MOV.U32 R29, RZ, RZ, R5 ;  /* 0x000000ffff1d7224 */ /* 0x000fe200078e0005 */
[----:B----4-:R4:W-:Y:S06]  /*0eb0*/  STG.E desc[UR8][R8.64], R7 ;  /* 0x0000000708007986 */ /* 0x0109ec000c101908 */
.L_x_44:
[----:B------:R-:W-:Y:S05]  /*0ec0*/  BSYNC.RECONVERGENT B0 ;  /* 0x0000000000007941 */ /* 0x000fea0003800200 */
.L_x_43:
[----:B0--3--:R-:W0:Y:S08]  /*0ed0*/  LDC.64 R4, c[0x0][0x3c0] ;  /* 0x0000f000ff047b82 */ /* 0x009e300000000a00 */
[----:B------:R-:W-:Y:S06]  /*0ee0*/  BAR.SYNC.DEFER_BLOCKING 0x0 ;  /* 0x0000000000007b1d */ /* 0x000fec0000010000 */
[----:B0-----:R-:W3:Y:S02]  /*0ef0*/  LDG.E R4, desc[UR8][R4.64] ;  /* 0x0000000804047981 */ /* 0x001ee4000c1e1900 */
[----:B---3--:R-:W-:-:S13]  /*0f00*/  ISETP.GT.AND P0, PT, R4, RZ, PT ;  /* 0x000000ff0400720c */ /* 0x008fda0003f04270 */
[----:B------:R-:W-:Y:S05]  /*0f10*/  @P0 BRA `(.L_x_45) ;  /* 0xfffffff000e00947 */ /* 0x000fea000383ffff */
[----:B------:R-:W-:Y:S05]  /*0f20*/  EXIT ;  /* 0x000000000000794d */ /* 0x000fea0003800000 */
.L_x_46:
        /* <DEDUP_REMOVED lines=13> */
.L_x_74:


//--------------------- .text._Z9bfsKerneliPiS_iS_S_S_S_ --------------------------
	.section	.text._Z9bfsKerneliPiS_iS_S_S_S_,"ax",@progbits
	.align	128
        .global         _Z9bfsKerneliPiS_iS_S_S_S_
        .type           _Z9bfsKerneliPiS_iS_S_S_S_,@function
        .size           _Z9bfsKerneliPiS_iS_S_S_S_,(.L_x_75 - _Z9bfsKerneliPiS_iS_S_S_S_)
        .other          _Z9bfsKerneliPiS_iS_S_S_S_,@"STO_CUDA_ENTRY STV_DEFAULT"
_Z9bfsKerneliPiS_iS_S_S_S_:
.text._Z9bfsKerneliPiS_iS_S_S_S_:
[----:B------:R-:W-:Y:S01]  /*0000*/  LDC R1, c[0x0][0x37c] ;  /* 0x0000df00ff017b82 */ /* 0x000fe20000000800 */
[----:B------:R-:W0:Y:S07]  /*0010*/  S2R R0, SR_TID.X ;  /* 0x0000000000007919 */ /* 0x000e2e0000002100 */
[----:B------:R-:W1:Y:S01]  /*0020*/  S2UR UR4, SR_CTAID.X ;  /* 0x00000000000479c3 */ /* 0x000e620000002500 */
[----:B------:R-:W2:Y:S01]  /*0030*/  LDCU.64 UR8, c[0x0][0x358] ;  /* 0x00006b00ff0877ac */ /* 0x000ea20008000a00 */
[----:B------:R-:W-:Y:S06]  /*0040*/  BSSY.RECONVERGENT B0, `(.L_x_47) ;  /* 0x0000019000007945 */ /* 0x000fec0003800200 */
[----:B------:R-:W1:Y:S08]  /*0050*/  LDC R3, c[0x0][0x360] ;  /* 0x0000d800ff037b82 */ /* 0x000e700000000800 */
[----:B------:R-:W3:Y:S08]  /*0060*/  LDC R15, c[0x0][0x398] ;  /* 0x0000e600ff0f7b82 */ /* 0x000ef00000000800 */
[----:B------:R-:W4:Y:S01]  /*0070*/  LDC.64 R4, c[0x0][0x3b8] ;  /* 0x0000ee00ff047b82 */ /* 0x000f220000000a00 */
[----:B0-----:R-:W-:Y:S01]  /*0080*/  ISETP.NE.AND P0, PT, R0, RZ, PT ;  /* 0x000000ff0000720c */ /* 0x001fe20003f05270 */
[----:B-1----:R-:W-:-:S05]  /*0090*/  IMAD R6, R3, UR4, R0 ;  /* 0x0000000403067c24 */ /* 0x002fca000f8e0200 */
[----:B---3--:R-:W-:-:S07]  /*00a0*/  ISETP.NE.AND P1, PT, R6, R15, PT ;  /* 0x0000000f0600720c */ /* 0x008fce0003f25270 */
[----:B------:R-:W0:Y:S01]  /*00b0*/  @!P0 S2R R7, SR_CgaCtaId ;  /* 0x0000000000078919 */ /* 0x000e220000008800 */
[----:B------:R-:W-:-:S04]  /*00c0*/  @!P0 MOV R2, 0x400 ;  /* 0x0000040000028802 */ /* 0x000fc80000000f00 */
[----:B0-----:R-:W-:-:S05]  /*00d0*/  @!P0 LEA R2, R7, R2, 0x18 ;  /* 0x0000000207028211 */ /* 0x001fca00078ec0ff */
[----:B------:R0:W-:Y:S01]  /*00e0*/  @!P0 STS [R2+0x1000], RZ ;  /* 0x001000ff02008388 */ /* 0x0001e20000000800 */
[----:B------:R-:W-:Y:S06]  /*00f0*/  BAR.SYNC.DEFER_BLOCKING 0x0 ;  /* 0x0000000000007b1d */ /* 0x000fec0000010000 */
[----:B--2-4-:R-:W-:Y:S05]  /*0100*/  @P1 BRA `(.L_x_48) ;  /* 0x0000000000301947 */ /* 0x014fea0003800000 */
        /* <DEDUP_REMOVED lines=12> */
.L_x_48:
[----:B------:R-:W-:Y:S05]  /*01d0*/  BSYNC.RECONVERGENT B0 ;  /* 0x0000000000007941 */ /* 0x000fea0003800200 */
.L_x_47:
[----:B------:R-:W-:Y:S06]  /*01e0*/  BAR.SYNC.DEFER_BLOCKING 0x0 ;  /* 0x0000000000007b1d */ /* 0x000fec0000010000 */
[----:B------:R-:W2:Y:S02]  /*01f0*/  LDG.E R4, desc[UR8][R4.64] ;  /* 0x0000000804047981 */ /* 0x000ea4000c1e1900 */
[----:B--2---:R-:W-:-:S13]  /*0200*/  ISETP.GE.AND P0, PT, R4, 0x1, PT ;  /* 0x000000010400780c */ /* 0x004fda0003f06270 */
[----:B------:R-:W-:Y:S05]  /*0210*/  @!P0 EXIT ;  /* 0x000000000000894d */ /* 0x000fea0003800000 */
.L_x_69:
[----:B------:R-:W-:Y:S01]  /*0220*/  ISETP.NE.AND P0, PT, R0, RZ, PT ;  /* 0x000000ff0000720c */ /* 0x000fe20003f05270 */
[----:B------:R-:W1:-:S12]  /*0230*/  LDC.64 R4, c[0x0][0x3b8] ;  /* 0x0000ee00ff047b82 */ /* 0x000e580000000a00 */
        /* <DEDUP_REMOVED lines=9> */
[----:B------:R-:W-:Y:S02]  /*02d0*/  IMAD.MOV.U32 R7, RZ, RZ, R5 ;  /* 0x000000ffff077224 */ /* 0x000fe400078e0005 */
[----:B------:R-:W-:-:S07]  /*02e0*/  IMAD.MOV.U32 R2, RZ, RZ, R0 ;  /* 0x000000ffff027224 */ /* 0x000fce00078e0000 */
.L_x_59:
[----:B0-----:R-:W0:Y:S08]  /*02f0*/  LDC.64 R4, c[0x0][0x3b0] ;  /* 0x0000ec00ff047b82 */ /* 0x001e300000000a00 */
[----:B------:R-:W1:Y:S01]  /*0300*/  LDC.64 R10, c[0x0][0x388] ;  /* 0x0000e200ff0a7b82 */ /* 0x000e620000000a00 */
[----:B0-----:R-:W-:-:S05]  /*0310*/  IMAD.WIDE R4, R2, 0x4, R4 ;  /* 0x0000000402047825 */ /* 0x001fca00078e0204 */
[----:B--2---:R-:W1:Y:S02]  /*0320*/  LDG.E R19, desc[UR8][R4.64] ;  /* 0x0000000804137981 */ /* 0x004e64000c1e1900 */
[----:B-1----:R-:W-:-:S05]  /*0330*/  IMAD.WIDE R10, R19, 0x4, R10 ;  /* 0x00000004130a7825 */ /* 0x002fca00078e020a */
[----:B------:R-:W2:Y:S04]  /*0340*/  LDG.E R17, desc[UR8][R10.64] ;  /* 0x000000080a117981 */ /* 0x000ea8000c1e1900 */
[----:B------:R-:W2:Y:S01]  /*0350*/  LDG.E R6, desc[UR8][R10.64+0x4] ;  /* 0x000004080a067981 */ /* 0x000ea2000c1e1900 */
[----:B------:R-:W-:Y:S01]  /*0360*/  BSSY.RECONVERGENT B1, `(.L_x_51) ;  /* 0x0000039000017945 */ /* 0x000fe20003800200 */
[----:B--2---:R-:W-:-:S13]  /*0370*/  ISETP.GE.AND P0, PT, R17, R6, PT ;  /* 0x000000061100720c */ /* 0x004fda0003f06270 */
[----:B------:R-:W-:Y:S05]  /*0380*/  @P0 BRA `(.L_x_52) ;  /* 0x0000000000d80947 */ /* 0x000fea0003800000 */
        /* <DEDUP_REMOVED lines=8> */
.L_x_58:
[----:B--2---:R-:W-:Y:S01]  /*0410*/  IMAD.WIDE R18, R17, 0x4, R8 ;  /* 0x0000000411127825 */ /* 0x004fe200078e0208 */
        /* <DEDUP_REMOVED lines=8> */
[----:B------:R-:W-:Y:S01]  /*04a0*/  BSSY.RECONVERGENT B3, `(.L_x_54) ;  /* 0x0000017000037945 */ /* 0x000fe20003800200 */
        /* <DEDUP_REMOVED lines=9> */
[----:B------:R-:W-:Y:S01]  /*0540*/  UIADD3 UR4, UPT, UPT, UR5, 0x1000, URZ ;  /* 0x0000100005047890 */ /* 0x000fe2000fffe0ff */
[----:B------:R-:W3:Y:S06]  /*0550*/  S2R R22, SR_LTMASK ;  /* 0x0000000000167919 */ /* 0x000eec0000003900 */
[----:B------:R-:W4:Y:S01]  /*0560*/  POPC R18, UR7 ;  /* 0x0000000700127d09 */ /* 0x000f220008000000 */
[----:B--2---:R-:W-:-:S02]  /*0570*/  ULEA UR4, UR6, UR4, 0x18 ;  /* 0x0000000406047291 */ /* 0x004fc4000f8ec0ff */
[----:B------:R-:W-:Y:S01]  /*0580*/  ULEA UR5, UR6, UR5, 0x18 ;  /* 0x0000000506057291 */ /* 0x000fe2000f8ec0ff */
[----:B-1----:R-:W-:Y:S02]  /*0590*/  ISETP.EQ.U32.AND P1, PT, R20, R21, PT ;  /* 0x000000151400720c */ /* 0x002fe40003f22070 */
[----:B---3--:R-:W-:-:S04]  /*05a0*/  LOP3.LUT R22, R22, UR7, RZ, 0xc0, !PT ;  /* 0x0000000716167c12 */ /* 0x008fc8000f8ec0ff */
[----:B------:R-:W1:Y:S07]  /*05b0*/  POPC R23, R22 ;  /* 0x0000001600177309 */ /* 0x000e6e0000000000 */
[----:B----4-:R-:W2:Y:S04]  /*05c0*/  @P1 ATOMS.ADD R21, [UR4], R18 ;  /* 0x00000012ff15198c */ /* 0x010ea80008000004 */
[----:B--2---:R-:W1:Y:S02]  /*05d0*/  SHFL.IDX PT, R16, R21, R20, 0x1f ;  /* 0x00001f1415107589 */ /* 0x004e6400000e0000 */
[----:B-1----:R-:W-:-:S05]  /*05e0*/  IMAD.IADD R16, R16, 0x1, R23 ;  /* 0x0000000110107824 */ /* 0x002fca00078e0217 */
[----:B------:R-:W-:-:S05]  /*05f0*/  LEA R16, R16, UR5, 0x2 ;  /* 0x0000000510107c11 */ /* 0x000fca000f8e10ff */
[----:B------:R1:W-:Y:S02]  /*0600*/  STS [R16], R19 ;  /* 0x0000001310007388 */ /* 0x0003e40000000800 */
.L_x_55:
[----:B------:R-:W-:Y:S05]  /*0610*/  BSYNC.RECONVERGENT B3 ;  /* 0x0000000000037941 */ /* 0x000fea0003800200 */
.L_x_54:
[----:B------:R-:W-:Y:S04]  /*0620*/  BSSY.RECONVERGENT B3, `(.L_x_56) ;  /* 0x0000005000037945 */ /* 0x000fe80003800200 */
[----:B------:R-:W-:Y:S05]  /*0630*/  @P0 BRA `(.L_x_57) ;  /* 0x00000000000c0947 */ /* 0x000fea0003800000 */
[----:B------:R-:W2:Y:S01]  /*0640*/  LDG.E R21, desc[UR8][R14.64] ;  /* 0x000000080e157981 */ /* 0x000ea2000c1e1900 */
[----:B01----:R-:W-:-:S05]  /*0650*/  IMAD.WIDE R18, R19, 0x4, R4 ;  /* 0x0000000413127825 */ /* 0x003fca00078e0204 */
[----:B--2---:R2:W-:Y:S02]  /*0660*/  REDG.E.ADD.STRONG.GPU desc[UR8][R18.64], R21 ;  /* 0x000000151200798e */ /* 0x0045e4000c12e108 */
.L_x_57:
[----:B------:R-:W-:Y:S05]  /*0670*/  BSYNC.RECONVERGENT B3 ;  /* 0x0000000000037941 */ /* 0x000fea0003800200 */
.L_x_56:
[----:B-1----:R-:W3:Y:S01]  /*0680*/  LDG.E R16, desc[UR8][R10.64+0x4] ;  /* 0x000004080a107981 */ /* 0x002ee2000c1e1900 */
[----:B------:R-:W-:-:S05]  /*0690*/  VIADD R17, R17, 0x1 ;  /* 0x0000000111117836 */ /* 0x000fca0000000000 */
[----:B---3--:R-:W-:-:S13]  /*06a0*/  ISETP.GE.AND P0, PT, R17, R16, PT ;  /* 0x000000101100720c */ /* 0x008fda0003f06270 */
[----:B------:R-:W-:Y:S05]  /*06b0*/  @!P0 BRA `(.L_x_58) ;  /* 0xfffffffc00548947 */ /* 0x000fea000383ffff */
[----:B------:R-:W-:Y:S05]  /*06c0*/  BSYNC.RECONVERGENT B0 ;  /* 0x0000000000007941 */ /* 0x000fea0003800200 */
.L_x_53:
[----:B0-----:R-:W0:Y:S02]  /*06d0*/  LDC.64 R4, c[0x0][0x3b8] ;  /* 0x0000ee00ff047b82 */ /* 0x001e240000000a00 */
[----:B0-----:R0:W5:Y:S02]  /*06e0*/  LDG.E R7, desc[UR8][R4.64] ;  /* 0x0000000804077981 */ /* 0x001164000c1e1900 */
.L_x_52:
[----:B------:R-:W-:Y:S05]  /*06f0*/  BSYNC.RECONVERGENT B1 ;  /* 0x0000000000017941 */ /* 0x000fea0003800200 */
.L_x_51:
[----:B------:R-:W-:-:S05]  /*0700*/  IMAD.IADD R2, R3, 0x1, R2 ;  /* 0x0000000103027824 */ /* 0x000fca00078e0202 */
[----:B-----5:R-:W-:-:S13]  /*0710*/  ISETP.GE.AND P0, PT, R2, R7, PT ;  /* 0x000000070200720c */ /* 0x020fda0003f06270 */
[----:B------:R-:W-:Y:S05]  /*0720*/  @!P0 BRA `(.L_x_59) ;  /* 0xfffffff800f08947 */ /* 0x000fea000383ffff */
.L_x_50:
[----:B------:R-:W-:Y:S05]  /*0730*/  BSYNC.RECONVERGENT B2 ;  /* 0x0000000000027941 */ /* 0x000fea0003800200 */
.L_x_49:
[----:B------:R-:W-:Y:S01]  /*0740*/  BAR.SYNC.DEFER_BLOCKING 0x0 ;  /* 0x0000000000007b1d */ /* 0x000fe20000010000 */
[----:B------:R-:W-:-:S05]  /*0750*/  ISETP.NE.AND P0, PT, R0, RZ, PT ;  /* 0x000000ff0000720c */ /* 0x000fca0003f05270 */
[----:B------:R-:W-:Y:S08]  /*0760*/  BSSY.RECONVERGENT B0, `(.L_x_60) ;  /* 0x0000065000007945 */ /* 0x000ff00003800200 */
[----:B------:R-:W-:Y:S05]  /*0770*/  @P0 BRA `(.L_x_61) ;  /* 0x00000004008c0947 */ /* 0x000fea0003800000 */
[----:B------:R-:W1:Y:S01]  /*0780*/  S2UR UR5, SR_CgaCtaId ;  /* 0x00000000000579c3 */ /* 0x000e620000008800 */
[----:B------:R-:W-:Y:S02]  /*0790*/  UMOV UR4, 0x400 ;  /* 0x0000040000047882 */ /* 0x000fe40000000000 */
[----:B-1----:R-:W-:-:S09]  /*07a0*/  ULEA UR4, UR5, UR4, 0x18 ;  /* 0x0000000405047291 */ /* 0x002fd2000f8ec0ff */
[----:B------:R-:W1:Y:S02]  /*07b0*/  LDS R22, [UR4+0x1000] ;  /* 0x00100004ff167984 */ /* 0x000e640008000800 */
[----:B-1----:R-:W-:-:S13]  /*07c0*/  ISETP.GE.AND P0, PT, R22, 0x1, PT ;  /* 0x000000011600780c */ /* 0x002fda0003f06270 */
[----:B------:R-:W-:Y:S05]  /*07d0*/  @!P0 BRA `(.L_x_62) ;  /* 0x00000004006c8947 */ /* 0x000fea0003800000 */
[C---:B------:R-:W-:Y:S01]  /*07e0*/  ISETP.GE.U32.AND P0, PT, R22.reuse, 0x4, PT ;  /* 0x000000041600780c */ /* 0x040fe20003f06070 */
[----:B------:R-:W-:Y:S01]  /*07f0*/  IMAD.MOV.U32 R20, RZ, RZ, RZ ;  /* 0x000000ffff147224 */ /* 0x000fe200078e00ff */
[----:B------:R-:W-:-:S11]  /*0800*/  LOP3.LUT R2, R22, 0x3, RZ, 0xc0, !PT ;  /* 0x0000000316027812 */ /* 0x000fd600078ec0ff */
[----:B------:R-:W-:Y:S05]  /*0810*/  @!P0 BRA `(.L_x_63) ;  /* 0x00000004002c8947 */ /* 0x000fea0003800000 */
[----:B------:R-:W-:Y:S01]  /*0820*/  LOP3.LUT R20, R22, 0x7ffffffc, RZ, 0xc0, !PT ;  /* 0x7ffffffc16147812 */ /* 0x000fe200078ec0ff */
[----:B--2---:R-:W-:-:S03]  /*0830*/  HFMA2 R21, -RZ, RZ, 0, 0 ;  /* 0x00000000ff157431 */ /* 0x004fc600000001ff */
[----:B------:R-:W-:-:S13]  /*0840*/  ISETP.GT.AND P0, PT, R20, RZ, PT ;  /* 0x000000ff1400720c */ /* 0x000fda0003f04270 */
[----:B------:R-:W-:Y:S05]  /*0850*/  @!P0 BRA `(.L_x_64) ;  /* 0x0000000000f08947 */ /* 0x000fea0003800000 */
[----:B0-----:R-:W-:Y:S01]  /*0860*/  IMAD.IADD R4, R20, 0x1, -R21 ;  /* 0x0000000114047824 */ /* 0x001fe200078e0a15 */
[----:B------:R-:W-:-:S04]  /*0870*/  PLOP3.LUT P0, PT, PT, PT, PT, 0x80, 0x8 ;  /* 0x000000000008781c */ /* 0x000fc80003f0f070 */
[----:B------:R-:W-:-:S13]  /*0880*/  ISETP.GT.AND P1, PT, R4, 0xc, PT ;  /* 0x0000000c0400780c */ /* 0x000fda0003f24270 */
[----:B------:R-:W-:Y:S05]  /*0890*/  @!P1 BRA `(.L_x_65) ;  /* 0x0000000000889947 */ /* 0x000fea0003800000 */
[----:B------:R-:W0:Y:S01]  /*08a0*/  LDC.64 R24, c[0x0][0x3b0] ;  /* 0x0000ec00ff187b82 */ /* 0x000e220000000a00 */
[----:B------:R-:W-:Y:S01]  /*08b0*/  PLOP3.LUT P0, PT, PT, PT, PT, 0x8, 0x80 ;  /* 0x000000000080781c */ /* 0x000fe20003f0e170 */
[----:B------:R-:W-:-:S12]  /*08c0*/  VIADD R23, R20, 0xfffffff4 ;  /* 0xfffffff414177836 */ /* 0x000fd80000000000 */
.L_x_66:
[C---:B-1----:R-:W-:Y:S01]  /*08d0*/  LEA R16, R21.reuse, UR4, 0x2 ;  /* 0x0000000415107c11 */ /* 0x042fe2000f8e10ff */
[----:B0-----:R-:W-:-:S04]  /*08e0*/  IMAD.WIDE.U32 R26, R21, 0x4, R24 ;  /* 0x00000004151a7825 */ /* 0x001fc800078e0018 */
[----:B------:R-:W0:Y:S01]  /*08f0*/  LDS.128 R4, [R16] ;  /* 0x0000000010047984 */ /* 0x000e220000000c00 */
[----:B------:R-:W-:-:S03]  /*0900*/  VIADD R29, R21, 0x4 ;  /* 0x00000004151d7836 */ /* 0x000fc60000000000 */
[----:B------:R-:W1:Y:S01]  /*0910*/  LDS.128 R8, [R16+0x10] ;  /* 0x0000100010087984 */ /* 0x000e620000000c00 */
[----:B------:R-:W-:-:S03]  /*0920*/  IMAD.WIDE.U32 R28, R29, 0x4, R24 ;  /* 0x000000041d1c7825 */ /* 0x000fc600078e0018 */
[----:B------:R-:W2:Y:S04]  /*0930*/  LDS.128 R12, [R16+0x20] ;  /* 0x00002000100c7984 */ /* 0x000ea80000000c00 */
[----:B------:R-:W3:Y:S04]  /*0940*/  LDS.128 R16, [R16+0x30] ;  /* 0x0000300010107984 */ /* 0x000ee80000000c00 */
[----:B0-----:R0:W-:Y:S04]  /*0950*/  STG.E desc[UR8][R26.64+0x4], R5 ;  /* 0x000004051a007986 */ /* 0x0011e8000c101908 */
[----:B------:R4:W-:Y:S04]  /*0960*/  STG.E desc[UR8][R26.64+0xc], R7 ;  /* 0x00000c071a007986 */ /* 0x0009e8000c101908 */
[----:B------:R5:W-:Y:S01]  /*0970*/  STG.E desc[UR8][R26.64], R4 ;  /* 0x000000041a007986 */ /* 0x000be2000c101908 */
[----:B0-----:R-:W-:-:S03]  /*0980*/  VIADD R5, R21, 0x8 ;  /* 0x0000000815057836 */ /* 0x001fc60000000000 */
[----:B------:R0:W-:Y:S01]  /*0990*/  STG.E desc[UR8][R26.64+0x8], R6 ;  /* 0x000008061a007986 */ /* 0x0001e2000c101908 */
[----:B----4-:R-:W-:-:S03]  /*09a0*/  VIADD R7, R21, 0xc ;  /* 0x0000000c15077836 */ /* 0x010fc60000000000 */
[----:B-1----:R1:W-:Y:S01]  /*09b0*/  STG.E desc[UR8][R28.64], R8 ;  /* 0x000000081c007986 */ /* 0x0023e2000c101908 */
[----:B------:R-:W-:Y:S01]  /*09c0*/  IADD3 R21, PT, PT, R21, 0x10, RZ ;  /* 0x0000001015157810 */ /* 0x000fe20007ffe0ff */
[--C-:B-----5:R-:W-:Y:S02]  /*09d0*/  IMAD.WIDE.U32 R4, R5, 0x4, R24.reuse ;  /* 0x0000000405047825 */ /* 0x120fe400078e0018 */
[----:B------:R1:W-:Y:S01]  /*09e0*/  STG.E desc[UR8][R28.64+0x4], R9 ;  /* 0x000004091c007986 */ /* 0x0003e2000c101908 */
[----:B------:R-:W-:Y:S01]  /*09f0*/  ISETP.GE.AND P1, PT, R21, R23, PT ;  /* 0x000000171500720c */ /* 0x000fe20003f26270 */
[----:B0-----:R-:W-:Y:S02]  /*0a00*/  IMAD.WIDE.U32 R6, R7, 0x4, R24 ;  /* 0x0000000407067825 */ /* 0x001fe400078e0018 */
[----:B------:R1:W-:Y:S04]  /*0a10*/  STG.E desc[UR8][R28.64+0x8], R10 ;  /* 0x0000080a1c007986 */ /* 0x0003e8000c101908 */
[----:B------:R1:W-:Y:S04]  /*0a20*/  STG.E desc[UR8][R28.64+0xc], R11 ;  /* 0x00000c0b1c007986 */ /* 0x0003e8000c101908 */
[----:B--2---:R1:W-:Y:S04]  /*0a30*/  STG.E desc[UR8][R4.64], R12 ;  /* 0x0000000c04007986 */ /* 0x0043e8000c101908 */
        /* <DEDUP_REMOVED lines=8> */
.L_x_65:
[----:B-1----:R-:W-:-:S05]  /*0ac0*/  IMAD.IADD R4, R20, 0x1, -R21 ;  /* 0x0000000114047824 */ /* 0x002fca00078e0a15 */
[----:B------:R-:W-:-:S13]  /*0ad0*/  ISETP.GT.AND P1, PT, R4, 0x4, PT ;  /* 0x000000040400780c */ /* 0x000fda0003f24270 */
[----:B------:R-:W-:Y:S05]  /*0ae0*/  @!P1 BRA `(.L_x_67) ;  /* 0x0000000000449947 */ /* 0x000fea0003800000 */
[C---:B------:R-:W-:Y:S01]  /*0af0*/  LEA R16, R21.reuse, UR4, 0x2 ;  /* 0x0000000415107c11 */ /* 0x040fe2000f8e10ff */
[----:B------:R-:W0:Y:S01]  /*0b00*/  LDC.64 R14, c[0x0][0x3b0] ;  /* 0x0000ec00ff0e7b82 */ /* 0x000e220000000a00 */
[C---:B------:R-:W-:Y:S01]  /*0b10*/  VIADD R17, R21.reuse, 0x4 ;  /* 0x0000000415117836 */ /* 0x040fe20000000000 */
[----:B------:R-:W-:Y:S02]  /*0b20*/  PLOP3.LUT P0, PT, PT, PT, PT, 0x8, 0x80 ;  /* 0x000000000080781c */ /* 0x000fe40003f0e170 */
[----:B------:R-:W1:Y:S04]  /*0b30*/  LDS.128 R4, [R16] ;  /* 0x0000000010047984 */ /* 0x000e680000000c00 */
[----:B------:R-:W2:Y:S01]  /*0b40*/  LDS.128 R8, [R16+0x10] ;  /* 0x0000100010087984 */ /* 0x000ea20000000c00 */
[----:B0-----:R-:W-:-:S04]  /*0b50*/  IMAD.WIDE.U32 R12, R21, 0x4, R14 ;  /* 0x00000004150c7825 */ /* 0x001fc800078e000e */
[----:B------:R-:W-:-:S04]  /*0b60*/  IMAD.WIDE.U32 R14, R17, 0x4, R14 ;  /* 0x00000004110e7825 */ /* 0x000fc800078e000e */
[----:B------:R-:W-:Y:S01]  /*0b70*/  VIADD R21, R21, 0x8 ;  /* 0x0000000815157836 */ /* 0x000fe20000000000 */
[----:B-1----:R0:W-:Y:S04]  /*0b80*/  STG.E desc[UR8][R12.64], R4 ;  /* 0x000000040c007986 */ /* 0x0021e8000c101908 */
[----:B------:R0:W-:Y:S04]  /*0b90*/  STG.E desc[UR8][R12.64+0x4], R5 ;  /* 0x000004050c007986 */ /* 0x0001e8000c101908 */
[----:B------:R0:W-:Y:S04]  /*0ba0*/  STG.E desc[UR8][R12.64+0x8], R6 ;  /* 0x000008060c007986 */ /* 0x0001e8000c101908 */
[----:B------:R0:W-:Y:S04]  /*0bb0*/  STG.E desc[UR8][R12.64+0xc], R7 ;  /* 0x00000c070c007986 */ /* 0x0001e8000c101908 */
[----:B--2---:R0:W-:Y:S04]  /*0bc0*/  STG.E desc[UR8][R14.64], R8 ;  /* 0x000000080e007986 */ /* 0x0041e8000c101908 */
[----:B------:R0:W-:Y:S04]  /*0bd0*/  STG.E desc[UR8][R14.64+0x4], R9 ;  /* 0x000004090e007986 */ /* 0x0001e8000c101908 */
[----:B------:R0:W-:Y:S04]  /*0be0*/  STG.E desc[UR8][R14.64+0x8], R10 ;  /* 0x0000080a0e007986 */ /* 0x0001e8000c101908 */
[----:B------:R0:W-:Y:S02]  /*0bf0*/  STG.E desc[UR8][R14.64+0xc], R11 ;  /* 0x00000c0b0e007986 */ /* 0x0001e4000c101908 */
.L_x_67:
[----:B------:R-:W-:-:S13]  /*0c00*/  ISETP.NE.OR P0, PT, R21, R20, P0 ;  /* 0x000000141500720c */ /* 0x000fda0000705670 */
[----:B------:R-:W-:Y:S05]  /*0c10*/  @!P0 BRA `(.L_x_63) ;  /* 0x00000000002c8947 */ /* 0x000fea0003800000 */
.L_x_64:
[----:B0-----:R-:W0:Y:S02]  /*0c20*/  LDC.64 R8, c[0x0][0x3b0] ;  /* 0x0000ec00ff087b82 */ /* 0x001e240000000a00 */
.L_x_68:
[C---:B-1----:R-:W-:Y:S01]  /*0c30*/  LEA R4, R21.reuse, UR4, 0x2 ;  /* 0x0000000415047c11 */ /* 0x042fe2000f8e10ff */
[----:B0-----:R-:W-:-:S04]  /*0c40*/  IMAD.WIDE.U32 R10, R21, 0x4, R8 ;  /* 0x00000004150a7825 */ /* 0x001fc800078e0008 */
        /* <DEDUP_REMOVED lines=8> */
.L_x_63:
[----:B------:R-:W-:-:S13]  /*0cd0*/  ISETP.NE.AND P0, PT, R2, RZ, PT ;  /* 0x000000ff0200720c */ /* 0x000fda0003f05270 */
[----:B------:R-:W-:Y:S05]  /*0ce0*/  @!P0 BRA `(.L_x_62) ;  /* 0x0000000000288947 */ /* 0x000fea0003800000 */
[----:B01----:R-:W-:Y:S01]  /*0cf0*/  LEA R4, R20, UR4, 0x2 ;  /* 0x0000000414047c11 */ /* 0x003fe2000f8e10ff */
[----:B------:R-:W2:Y:S01]  /*0d00*/  LDC.64 R8, c[0x0][0x3b0] ;  /* 0x0000ec00ff087b82 */ /* 0x000ea20000000a00 */
[----:B------:R-:W-:-:S04]  /*0d10*/  ISETP.NE.AND P0, PT, R2, 0x1, PT ;  /* 0x000000010200780c */ /* 0x000fc80003f05270 */
[----:B------:R-:W0:Y:S01]  /*0d20*/  LDS.128 R4, [R4] ;  /* 0x0000000004047984 */ /* 0x000e220000000c00 */
[----:B--2---:R-:W-:-:S05]  /*0d30*/  IMAD.WIDE.U32 R20, R20, 0x4, R8 ;  /* 0x0000000414147825 */ /* 0x004fca00078e0008 */
[----:B0-----:R3:W-:Y:S03]  /*0d40*/  STG.E desc[UR8][R20.64], R4 ;  /* 0x0000000414007986 */ /* 0x0017e6000c101908 */
[----:B------:R-:W-:Y:S05]  /*0d50*/  @!P0 BRA `(.L_x_62) ;  /* 0x00000000000c8947 */ /* 0x000fea0003800000 */
[----:B------:R-:W-:Y:S01]  /*0d60*/  ISETP.NE.AND P0, PT, R2, 0x2, PT ;  /* 0x000000020200780c */ /* 0x000fe20003f05270 */
[----:B------:R4:W-:-:S12]  /*0d70*/  STG.E desc[UR8][R20.64+0x4], R5 ;  /* 0x0000040514007986 */ /* 0x0009d8000c101908 */
[----:B------:R4:W-:Y:S02]  /*0d80*/  @P0 STG.E desc[UR8][R20.64+0x8], R6 ;  /* 0x0000080614000986 */ /* 0x0009e4000c101908 */
.L_x_62:
[----:B01-34-:R-:W0:Y:S02]  /*0d90*/  LDC.64 R4, c[0x0][0x3b8] ;  /* 0x0000ee00ff047b82 */ /* 0x01be240000000a00 */
[----:B0-----:R1:W-:Y:S02]  /*0da0*/  STG.E desc[UR8][R4.64], R22 ;  /* 0x0000001604007986 */ /* 0x0013e4000c101908 */
.L_x_61:
[----:B------:R-:W-:Y:S05]  /*0db0*/  BSYNC.RECONVERGENT B0 ;  /* 0x0000000000007941 */ /* 0x000fea0003800200 */
.L_x_60:
[----:B01----:R-:W0:Y:S08]  /*0dc0*/  LDC.64 R4, c[0x0][0x3b8] ;  /* 0x0000ee00ff047b82 */ /* 0x003e300000000a00 */
[----:B------:R-:W-:Y:S06]  /*0dd0*/  BAR.SYNC.DEFER_BLOCKING 0x0 ;  /* 0x0000000000007b1d */ /* 0x000fec0000010000 */
[----:B0-----:R-:W3:Y:S02]  /*0de0*/  LDG.E R4, desc[UR8][R4.64] ;  /* 0x0000000804047981 */ /* 0x001ee4000c1e1900 */
[----:B---3--:R-:W-:-:S13]  /*0df0*/  ISETP.GT.AND P0, PT, R4, RZ, PT ;  /* 0x000000ff0400720c */ /* 0x008fda0003f04270 */
[----:B------:R-:W-:Y:S05]  /*0e00*/  @P0 BRA `(.L_x_69) ;  /* 0xfffffff400040947 */ /* 0x000fea000383ffff */
[----:B------:R-:W-:Y:S05]  /*0e10*/  EXIT ;  /* 0x000000000000794d */ /* 0x000fea0003800000 */
.L_x_70:
        /* <DEDUP_REMOVED lines=14> */
.L_x_75:


//--------------------- .text._Z16initializeArraysiPiPfS_ --------------------------
	.section	.text._Z16initializeArraysiPiPfS_,"ax",@progbits
	.align	128
        .global         _Z16initializeArraysiPiPfS_
        .type           _Z16initializeArraysiPiPfS_,@function
        .size           _Z16initializeArraysiPiPfS_,(.L_x_76 - _Z16initializeArraysiPiPfS_)
        .other          _Z16initializeArraysiPiPfS_,@"STO_CUDA_ENTRY STV_DEFAULT"
_Z16initializeArraysiPiPfS_:
.text._Z16initializeArraysiPiPfS_:
        /* <DEDUP_REMOVED lines=9> */
[----:B------:R-:W1:Y:S07]  /*0090*/  LDCU.64 UR4, c[0x0][0x358] ;  /* 0x00006b00ff0477ac */ /* 0x000e6e0008000a00 */
[----:B------:R-:W2:Y:S08]  /*00a0*/  LDC.64 R4, c[0x0][0x390] ;  /* 0x0000e400ff047b82 */ /* 0x000eb00000000a00 */
[----:B------:R-:W3:Y:S01]  /*00b0*/  LDC.64 R6, c[0x0][0x398] ;  /* 0x0000e600ff067b82 */ /* 0x000ee20000000a00 */
[----:B0-----:R-:W-:-:S05]  /*00c0*/  IMAD.WIDE R2, R9, 0x4, R2 ;  /* 0x0000000409027825 */ /* 0x001fca00078e0202 */
[----:B-1----:R-:W-:Y:S01]  /*00d0*/  STG.E desc[UR4][R2.64], RZ ;  /* 0x000000ff02007986 */ /* 0x002fe2000c101904 */
[----:B--2---:R-:W-:-:S05]  /*00e0*/  IMAD.WIDE R4, R9, 0x4, R4 ;  /* 0x0000000409047825 */ /* 0x004fca00078e0204 */
[----:B------:R-:W-:Y:S01]  /*00f0*/  STG.E desc[UR4][R4.64], RZ ;  /* 0x000000ff04007986 */ /* 0x000fe2000c101904 */
[----:B---3--:R-:W-:-:S04]  /*0100*/  IMAD.WIDE R6, R9, 0x4, R6 ;  /* 0x0000000409067825 */ /* 0x008fc800078e0206 */
[----:B------:R-:W-:-:S05]  /*0110*/  HFMA2 R9, -RZ, RZ, 0.9501953125, -12 ;  /* 0x3b9aca00ff097431 */ /* 0x000fca00000001ff */
[----:B------:R-:W-:Y:S01]  /*0120*/  STG.E desc[UR4][R6.64], R9 ;  /* 0x0000000906007986 */ /* 0x000fe2000c101904 */
[----:B------:R-:W-:Y:S05]  /*0130*/  EXIT ;  /* 0x000000000000794d */ /* 0x000fea0003800000 */
.L_x_71:
        /* <DEDUP_REMOVED lines=12> */
.L_x_76:


//--------------------- .nv.shared._Z16dependencyKerneliPiS_PfS_S_S0_ --------------------------
	.section	.nv.shared._Z16dependencyKerneliPiS_PfS_S_S0_,"aw",@nobits
	.sectionflags	@""
	.align	4
.nv.shared._Z16dependencyKerneliPiS_PfS_S_S0_:
	.zero		5120


//--------------------- .nv.shared.reserved.0     --------------------------
	.section	.nv.shared.reserved.0,"aw",@nobits
	.weak		__nv_reservedSMEM_offset_0_alias
	.size		__nv_reservedSMEM_offset_0_alias, 0, 64
	.other		__nv_reservedSMEM_offset_0_alias,@"STO_CUDA_RESERVED_SHARED STV_DEFAULT"
__nv_reservedSMEM_offset_0_alias:
	.zero		0
	.zero		64


//--------------------- .nv.shared._Z9bfsKerneliPiS_iS_S_S_S_S_S_ --------------------------
	.section	.nv.shared._Z9bfsKerneliPiS_iS_S_S_S_S_S_,"aw",@nobits
	.sectionflags	@""
	.align	4
.nv.shared._Z9bfsKerneliPiS_iS_S_S_S_S_S_:
	.zero		5124


//--------------------- .nv.shared._Z9bfsKerneliPiS_iS_S_S_S_ --------------------------
	.section	.nv.shared._Z9bfsKerneliPiS_iS_S_S_S_,"aw",@nobits
	.sectionflags	@""
	.align	4
.nv.shared._Z9bfsKerneliPiS_iS_S_S_S_:
	.zero		5124


//--------------------- .nv.constant0._Z16dependencyKerneliPiS_PfS_S_S0_ --------------------------
	.section	.nv.constant0._Z16dependencyKerneliPiS_PfS_S_S0_,"a",@progbits
	.sectionflags	@""
	.align	4
.nv.constant0._Z16dependencyKerneliPiS_PfS_S_S0_:
	.zero		952


//--------------------- .nv.constant0._Z9bfsKerneliPiS_iS_S_S_S_S_S_ --------------------------
	.section	.nv.constant0._Z9bfsKerneliPiS_iS_S_S_S_S_S_,"a",@progbits
	.sectionflags	@""
	.align	4
.nv.constant0._Z9bfsKerneliPiS_iS_S_S_S_S_S_:
	.zero		976


//--------------------- .nv.constant0._Z9bfsKerneliPiS_iS_S_S_S_ --------------------------
	.section	.nv.constant0._Z9bfsKerneliPiS_iS_S_S_S_,"a",@progbits
	.sectionflags	@""
	.align	4
.nv.constant0._Z9bfsKerneliPiS_iS_S_S_S_:
	.zero		960


//--------------------- .nv.constant0._Z16initializeArraysiPiPfS_ --------------------------
	.section	.nv.constant0._Z16initializeArraysiPiPfS_,"a",@progbits
	.sectionflags	@""
	.align	4
.nv.constant0._Z16initializeArraysiPiPfS_:
	.zero		928


//--------------------- SYMBOLS --------------------------

	.type		.nv.reservedSmem.offset0,@object
	.size		.nv.reservedSmem.offset0,0x4
	.type		.nv.reservedSmem.cap,@object
	.size		.nv.reservedSmem.cap,0x4
